//
// Generated by NVIDIA NVVM Compiler
//
// Compiler Build ID: CL-36424714
// Cuda compilation tools, release 13.0, V13.0.88
// Based on NVVM 20.0.0
//

.version 9.0
.target sm_100
.address_size 64

	// .globl	_Z11idas_kernelP9input_tagPaP15search_stat_tagiS1_Pb
// stack has been demoted
// state has been demoted
// h_diff_table_shared has been demoted
.global .align 1 .b8 assert_direction2[1];
// movable_table_shared has been demoted
.global .align 1 .b8 assert_direction[1];
.const .align 4 .b8 pos_diff_table[16] = {252, 255, 255, 255, 1, 0, 0, 0, 255, 255, 255, 255, 4};

.visible .entry _Z11idas_kernelP9input_tagPaP15search_stat_tagiS1_Pb(
	.param .u64 .ptr .align 1 _Z11idas_kernelP9input_tagPaP15search_stat_tagiS1_Pb_param_0,
	.param .u64 .ptr .align 1 _Z11idas_kernelP9input_tagPaP15search_stat_tagiS1_Pb_param_1,
	.param .u64 .ptr .align 1 _Z11idas_kernelP9input_tagPaP15search_stat_tagiS1_Pb_param_2,
	.param .u32 _Z11idas_kernelP9input_tagPaP15search_stat_tagiS1_Pb_param_3,
	.param .u64 .ptr .align 1 _Z11idas_kernelP9input_tagPaP15search_stat_tagiS1_Pb_param_4,
	.param .u64 .ptr .align 1 _Z11idas_kernelP9input_tagPaP15search_stat_tagiS1_Pb_param_5
)
{
	.local .align 16 .b8 	__local_depot0[32];
	.reg .b64 	%SP;
	.reg .b64 	%SPL;
	.reg .pred 	%p<80>;
	.reg .b16 	%rs<300>;
	.reg .b32 	%r<272>;
	.reg .b64 	%rd<159>;
	// demoted variable
	.shared .align 4 .b8 stack[2304];
	// demoted variable
	.shared .align 1 .b8 state[576];
	// demoted variable
	.shared .align 1 .b8 h_diff_table_shared[1024];
	// demoted variable
	.shared .align 1 .b8 movable_table_shared[64];
	mov.u64 	%SPL, __local_depot0;
	ld.param.u64 	%rd14, [_Z11idas_kernelP9input_tagPaP15search_stat_tagiS1_Pb_param_2];
	ld.param.u32 	%r68, [_Z11idas_kernelP9input_tagPaP15search_stat_tagiS1_Pb_param_3];
	ld.param.u64 	%rd15, [_Z11idas_kernelP9input_tagPaP15search_stat_tagiS1_Pb_param_4];
	ld.param.u64 	%rd16, [_Z11idas_kernelP9input_tagPaP15search_stat_tagiS1_Pb_param_5];
	cvta.to.global.u64 	%rd1, %rd16;
	cvta.to.global.u64 	%rd2, %rd15;
	mov.u32 	%r1, %tid.x;
	mov.u32 	%r69, %ctaid.x;
	mov.u32 	%r2, %ntid.x;
	mad.lo.s32 	%r3, %r69, %r2, %r1;
	setp.gt.u32 	%p1, %r1, 15;
	add.s32 	%r4, %r1, %r2;
	max.u32 	%r70, %r4, 16;
	setp.lt.u32 	%p2, %r4, 16;
	selp.u32 	%r71, 1, 0, %p2;
	add.s32 	%r72, %r4, %r71;
	sub.s32 	%r73, %r70, %r72;
	div.u32 	%r74, %r73, %r2;
	add.s32 	%r5, %r74, %r71;
	add.s32 	%r6, %r5, 1;
	@%p1 bra 	$L__BB0_25;
	and.b32  	%r7, %r6, 3;
	setp.eq.s32 	%p3, %r7, 0;
	shl.b32 	%r75, %r1, 2;
	cvt.u64.u32 	%rd17, %r75;
	add.s64 	%rd3, %rd1, %rd17;
	mov.u32 	%r76, movable_table_shared;
	add.s32 	%r8, %r76, %r75;
	shl.b32 	%r77, %r4, 2;
	cvt.u64.u32 	%rd18, %r77;
	add.s64 	%rd4, %rd1, %rd18;
	shl.b32 	%r9, %r2, 2;
	add.s32 	%r10, %r8, %r9;
	mov.u32 	%r259, %r1;
	@%p3 bra 	$L__BB0_5;
	ld.global.u8 	%rs42, [%rd3];
	st.shared.u8 	[%r8], %rs42;
	setp.eq.s32 	%p4, %r7, 1;
	mov.u32 	%r259, %r4;
	@%p4 bra 	$L__BB0_5;
	ld.global.u8 	%rs43, [%rd4];
	st.shared.u8 	[%r10], %rs43;
	add.s32 	%r259, %r4, %r2;
	setp.eq.s32 	%p5, %r7, 2;
	@%p5 bra 	$L__BB0_5;
	shl.b32 	%r78, %r259, 2;
	cvt.u64.u32 	%rd19, %r78;
	add.s64 	%rd20, %rd1, %rd19;
	ld.global.u8 	%rs44, [%rd20];
	add.s32 	%r79, %r10, %r9;
	st.shared.u8 	[%r79], %rs44;
	add.s32 	%r259, %r259, %r2;
$L__BB0_5:
	setp.lt.u32 	%p6, %r5, 3;
	@%p6 bra 	$L__BB0_7;
$L__BB0_6:
	shl.b32 	%r80, %r259, 2;
	cvt.u64.u32 	%rd21, %r80;
	add.s64 	%rd22, %rd1, %rd21;
	ld.global.u8 	%rs45, [%rd22];
	add.s32 	%r82, %r76, %r80;
	st.shared.u8 	[%r82], %rs45;
	add.s32 	%r83, %r259, %r2;
	shl.b32 	%r84, %r83, 2;
	cvt.u64.u32 	%rd23, %r84;
	add.s64 	%rd24, %rd1, %rd23;
	ld.global.u8 	%rs46, [%rd24];
	add.s32 	%r85, %r82, %r9;
	st.shared.u8 	[%r85], %rs46;
	add.s32 	%r86, %r83, %r2;
	shl.b32 	%r87, %r86, 2;
	cvt.u64.u32 	%rd25, %r87;
	add.s64 	%rd26, %rd1, %rd25;
	ld.global.u8 	%rs47, [%rd26];
	add.s32 	%r88, %r85, %r9;
	st.shared.u8 	[%r88], %rs47;
	add.s32 	%r89, %r86, %r2;
	shl.b32 	%r90, %r89, 2;
	cvt.u64.u32 	%rd27, %r90;
	add.s64 	%rd28, %rd1, %rd27;
	ld.global.u8 	%rs48, [%rd28];
	add.s32 	%r91, %r88, %r9;
	st.shared.u8 	[%r91], %rs48;
	add.s32 	%r259, %r89, %r2;
	setp.lt.u32 	%p7, %r259, 16;
	@%p7 bra 	$L__BB0_6;
$L__BB0_7:
	setp.eq.s32 	%p8, %r7, 0;
	mov.u32 	%r261, %r1;
	@%p8 bra 	$L__BB0_11;
	ld.global.u8 	%rs49, [%rd3+1];
	st.shared.u8 	[%r8+1], %rs49;
	setp.eq.s32 	%p9, %r7, 1;
	mov.u32 	%r261, %r4;
	@%p9 bra 	$L__BB0_11;
	ld.global.u8 	%rs50, [%rd4+1];
	add.s32 	%r16, %r10, 1;
	st.shared.u8 	[%r10+1], %rs50;
	add.s32 	%r261, %r4, %r2;
	setp.eq.s32 	%p10, %r7, 2;
	@%p10 bra 	$L__BB0_11;
	shl.b32 	%r92, %r261, 2;
	cvt.u64.u32 	%rd29, %r92;
	add.s64 	%rd30, %rd1, %rd29;
	ld.global.u8 	%rs51, [%rd30+1];
	add.s32 	%r93, %r16, %r9;
	st.shared.u8 	[%r93], %rs51;
	add.s32 	%r261, %r261, %r2;
$L__BB0_11:
	setp.lt.u32 	%p11, %r5, 3;
	@%p11 bra 	$L__BB0_13;
$L__BB0_12:
	shl.b32 	%r94, %r261, 2;
	cvt.u64.u32 	%rd31, %r94;
	add.s64 	%rd32, %rd1, %rd31;
	ld.global.u8 	%rs52, [%rd32+1];
	add.s32 	%r96, %r76, %r94;
	add.s32 	%r97, %r96, 1;
	st.shared.u8 	[%r96+1], %rs52;
	add.s32 	%r98, %r261, %r2;
	shl.b32 	%r99, %r98, 2;
	cvt.u64.u32 	%rd33, %r99;
	add.s64 	%rd34, %rd1, %rd33;
	ld.global.u8 	%rs53, [%rd34+1];
	add.s32 	%r100, %r97, %r9;
	st.shared.u8 	[%r100], %rs53;
	add.s32 	%r101, %r98, %r2;
	shl.b32 	%r102, %r101, 2;
	cvt.u64.u32 	%rd35, %r102;
	add.s64 	%rd36, %rd1, %rd35;
	ld.global.u8 	%rs54, [%rd36+1];
	add.s32 	%r103, %r100, %r9;
	st.shared.u8 	[%r103], %rs54;
	add.s32 	%r104, %r101, %r2;
	shl.b32 	%r105, %r104, 2;
	cvt.u64.u32 	%rd37, %r105;
	add.s64 	%rd38, %rd1, %rd37;
	ld.global.u8 	%rs55, [%rd38+1];
	add.s32 	%r106, %r103, %r9;
	st.shared.u8 	[%r106], %rs55;
	add.s32 	%r261, %r104, %r2;
	setp.lt.u32 	%p12, %r261, 16;
	@%p12 bra 	$L__BB0_12;
$L__BB0_13:
	setp.eq.s32 	%p13, %r7, 0;
	mov.u32 	%r263, %r1;
	@%p13 bra 	$L__BB0_17;
	ld.global.u8 	%rs56, [%rd3+2];
	st.shared.u8 	[%r8+2], %rs56;
	setp.eq.s32 	%p14, %r7, 1;
	mov.u32 	%r263, %r4;
	@%p14 bra 	$L__BB0_17;
	ld.global.u8 	%rs57, [%rd4+2];
	add.s32 	%r22, %r10, 2;
	st.shared.u8 	[%r10+2], %rs57;
	add.s32 	%r263, %r4, %r2;
	setp.eq.s32 	%p15, %r7, 2;
	@%p15 bra 	$L__BB0_17;
	shl.b32 	%r107, %r263, 2;
	cvt.u64.u32 	%rd39, %r107;
	add.s64 	%rd40, %rd1, %rd39;
	ld.global.u8 	%rs58, [%rd40+2];
	add.s32 	%r108, %r22, %r9;
	st.shared.u8 	[%r108], %rs58;
	add.s32 	%r263, %r263, %r2;
$L__BB0_17:
	setp.lt.u32 	%p16, %r5, 3;
	@%p16 bra 	$L__BB0_19;
$L__BB0_18:
	shl.b32 	%r109, %r263, 2;
	cvt.u64.u32 	%rd41, %r109;
	add.s64 	%rd42, %rd1, %rd41;
	ld.global.u8 	%rs59, [%rd42+2];
	add.s32 	%r111, %r76, %r109;
	add.s32 	%r112, %r111, 2;
	st.shared.u8 	[%r111+2], %rs59;
	add.s32 	%r113, %r263, %r2;
	shl.b32 	%r114, %r113, 2;
	cvt.u64.u32 	%rd43, %r114;
	add.s64 	%rd44, %rd1, %rd43;
	ld.global.u8 	%rs60, [%rd44+2];
	add.s32 	%r115, %r112, %r9;
	st.shared.u8 	[%r115], %rs60;
	add.s32 	%r116, %r113, %r2;
	shl.b32 	%r117, %r116, 2;
	cvt.u64.u32 	%rd45, %r117;
	add.s64 	%rd46, %rd1, %rd45;
	ld.global.u8 	%rs61, [%rd46+2];
	add.s32 	%r118, %r115, %r9;
	st.shared.u8 	[%r118], %rs61;
	add.s32 	%r119, %r116, %r2;
	shl.b32 	%r120, %r119, 2;
	cvt.u64.u32 	%rd47, %r120;
	add.s64 	%rd48, %rd1, %rd47;
	ld.global.u8 	%rs62, [%rd48+2];
	add.s32 	%r121, %r118, %r9;
	st.shared.u8 	[%r121], %rs62;
	add.s32 	%r263, %r119, %r2;
	setp.lt.u32 	%p17, %r263, 16;
	@%p17 bra 	$L__BB0_18;
$L__BB0_19:
	setp.eq.s32 	%p18, %r7, 0;
	mov.u32 	%r265, %r1;
	@%p18 bra 	$L__BB0_23;
	ld.global.u8 	%rs63, [%rd3+3];
	st.shared.u8 	[%r8+3], %rs63;
	setp.eq.s32 	%p19, %r7, 1;
	mov.u32 	%r265, %r4;
	@%p19 bra 	$L__BB0_23;
	ld.global.u8 	%rs64, [%rd4+3];
	add.s32 	%r28, %r10, 3;
	st.shared.u8 	[%r10+3], %rs64;
	add.s32 	%r265, %r4, %r2;
	setp.eq.s32 	%p20, %r7, 2;
	@%p20 bra 	$L__BB0_23;
	shl.b32 	%r122, %r265, 2;
	cvt.u64.u32 	%rd49, %r122;
	add.s64 	%rd50, %rd1, %rd49;
	ld.global.u8 	%rs65, [%rd50+3];
	add.s32 	%r123, %r28, %r9;
	st.shared.u8 	[%r123], %rs65;
	add.s32 	%r265, %r265, %r2;
$L__BB0_23:
	setp.lt.u32 	%p21, %r5, 3;
	@%p21 bra 	$L__BB0_25;
$L__BB0_24:
	shl.b32 	%r124, %r265, 2;
	cvt.u64.u32 	%rd51, %r124;
	add.s64 	%rd52, %rd1, %rd51;
	ld.global.u8 	%rs66, [%rd52+3];
	add.s32 	%r126, %r76, %r124;
	add.s32 	%r127, %r126, 3;
	st.shared.u8 	[%r126+3], %rs66;
	add.s32 	%r128, %r265, %r2;
	shl.b32 	%r129, %r128, 2;
	cvt.u64.u32 	%rd53, %r129;
	add.s64 	%rd54, %rd1, %rd53;
	ld.global.u8 	%rs67, [%rd54+3];
	add.s32 	%r130, %r127, %r9;
	st.shared.u8 	[%r130], %rs67;
	add.s32 	%r131, %r128, %r2;
	shl.b32 	%r132, %r131, 2;
	cvt.u64.u32 	%rd55, %r132;
	add.s64 	%rd56, %rd1, %rd55;
	ld.global.u8 	%rs68, [%rd56+3];
	add.s32 	%r133, %r130, %r9;
	st.shared.u8 	[%r133], %rs68;
	add.s32 	%r134, %r131, %r2;
	shl.b32 	%r135, %r134, 2;
	cvt.u64.u32 	%rd57, %r135;
	add.s64 	%rd58, %rd1, %rd57;
	ld.global.u8 	%rs69, [%rd58+3];
	add.s32 	%r136, %r133, %r9;
	st.shared.u8 	[%r136], %rs69;
	add.s32 	%r265, %r134, %r2;
	setp.lt.u32 	%p22, %r265, 16;
	@%p22 bra 	$L__BB0_24;
$L__BB0_25:
	and.b32  	%r34, %r6, 3;
	add.s32 	%r35, %r4, %r2;
	mul.lo.s32 	%r36, %r2, 192;
	mul.wide.u32 	%rd5, %r2, 256;
	shl.b32 	%r37, %r2, 7;
	shl.b32 	%r38, %r2, 6;
	mov.b32 	%r267, 0;
$L__BB0_26:
	setp.gt.u32 	%p23, %r1, 15;
	@%p23 bra 	$L__BB0_34;
	setp.eq.s32 	%p24, %r34, 0;
	shr.u32 	%r40, %r267, 2;
	and.b32  	%r41, %r267, 3;
	mov.u32 	%r268, %r1;
	@%p24 bra 	$L__BB0_31;
	setp.eq.s32 	%p25, %r34, 1;
	shl.b32 	%r138, %r1, 6;
	add.s32 	%r139, %r138, %r267;
	cvt.u64.u32 	%rd59, %r139;
	add.s64 	%rd60, %rd2, %rd59;
	ld.global.u8 	%rs70, [%rd60];
	shl.b32 	%r140, %r40, 2;
	mov.u32 	%r141, h_diff_table_shared;
	add.s32 	%r142, %r141, %r140;
	add.s32 	%r143, %r142, %r41;
	add.s32 	%r42, %r143, %r138;
	st.shared.u8 	[%r42], %rs70;
	mov.u32 	%r268, %r4;
	@%p25 bra 	$L__BB0_31;
	setp.eq.s32 	%p26, %r34, 2;
	shl.b32 	%r144, %r4, 6;
	add.s32 	%r145, %r144, %r267;
	cvt.u64.u32 	%rd61, %r145;
	add.s64 	%rd62, %rd2, %rd61;
	ld.global.u8 	%rs71, [%rd62];
	add.s32 	%r43, %r42, %r38;
	st.shared.u8 	[%r43], %rs71;
	mov.u32 	%r268, %r35;
	@%p26 bra 	$L__BB0_31;
	add.s32 	%r268, %r35, %r2;
	shl.b32 	%r146, %r35, 6;
	add.s32 	%r147, %r146, %r267;
	cvt.u64.u32 	%rd63, %r147;
	add.s64 	%rd64, %rd2, %rd63;
	ld.global.u8 	%rs72, [%rd64];
	add.s32 	%r148, %r43, %r38;
	st.shared.u8 	[%r148], %rs72;
$L__BB0_31:
	setp.lt.u32 	%p27, %r5, 3;
	@%p27 bra 	$L__BB0_34;
	shl.b32 	%r149, %r268, 6;
	add.s32 	%r50, %r267, %r149;
	add.s32 	%r46, %r50, %r36;
	add.s32 	%r47, %r50, %r37;
	add.s32 	%r150, %r2, %r268;
	shl.b32 	%r151, %r150, 6;
	add.s32 	%r48, %r267, %r151;
	shl.b32 	%r152, %r40, 2;
	add.s32 	%r153, %r149, %r152;
	or.b32  	%r154, %r153, %r41;
	mov.u32 	%r155, h_diff_table_shared;
	add.s32 	%r269, %r155, %r154;
	cvt.u64.u32 	%rd65, %r50;
	cvt.u64.u32 	%rd66, %r48;
	cvt.u64.u32 	%rd67, %r47;
	cvt.u64.u32 	%rd68, %r46;
	mov.u64 	%rd155, %rd2;
$L__BB0_33:
	add.s64 	%rd69, %rd155, %rd65;
	ld.global.u8 	%rs73, [%rd69];
	st.shared.u8 	[%r269], %rs73;
	add.s64 	%rd70, %rd155, %rd66;
	ld.global.u8 	%rs74, [%rd70];
	add.s32 	%r156, %r269, %r38;
	st.shared.u8 	[%r156], %rs74;
	add.s64 	%rd71, %rd155, %rd67;
	ld.global.u8 	%rs75, [%rd71];
	add.s32 	%r157, %r269, %r37;
	st.shared.u8 	[%r157], %rs75;
	add.s64 	%rd72, %rd155, %rd68;
	ld.global.u8 	%rs76, [%rd72];
	add.s32 	%r158, %r269, %r36;
	st.shared.u8 	[%r158], %rs76;
	shl.b32 	%r159, %r2, 2;
	add.s32 	%r268, %r268, %r159;
	add.s64 	%rd155, %rd155, %rd5;
	shl.b32 	%r160, %r2, 8;
	add.s32 	%r269, %r269, %r160;
	setp.lt.u32 	%p28, %r268, 16;
	@%p28 bra 	$L__BB0_33;
$L__BB0_34:
	add.s32 	%r267, %r267, 1;
	setp.ne.s32 	%p29, %r267, 64;
	@%p29 bra 	$L__BB0_26;
	ld.param.u64 	%rd154, [_Z11idas_kernelP9input_tagPaP15search_stat_tagiS1_Pb_param_0];
	bar.sync 	0;
	cvta.to.global.u64 	%rd73, %rd154;
	mul.wide.s32 	%rd74, %r3, 32;
	add.s64 	%rd75, %rd73, %rd74;
	add.s64 	%rd8, %rd75, 24;
	ld.global.u32 	%r161, [%rd75+24];
	mov.u32 	%r162, stack;
	mad.lo.s32 	%r56, %r1, 72, %r162;
	mov.b16 	%rs77, 0;
	st.shared.u8 	[%r56], %rs77;
	st.shared.u32 	[%r56+4], %r161;
	ld.global.v2.b32 	{%r163, %r164}, [%rd75];
	bfe.u32 	%r165, %r163, 8, 8;
	cvt.u16.u32 	%rs2, %r165;
	bfe.u32 	%r166, %r163, 16, 8;
	cvt.u16.u32 	%rs3, %r166;
	bfe.u32 	%r167, %r163, 24, 8;
	cvt.u16.u32 	%rs4, %r167;
	bfe.u32 	%r168, %r164, 0, 8;
	cvt.u16.u32 	%rs5, %r168;
	bfe.u32 	%r169, %r164, 8, 8;
	cvt.u16.u32 	%rs6, %r169;
	bfe.u32 	%r170, %r164, 16, 8;
	cvt.u16.u32 	%rs7, %r170;
	bfe.u32 	%r171, %r164, 24, 8;
	cvt.u16.u32 	%rs8, %r171;
	bfe.u32 	%r172, %r163, 0, 8;
	cvt.u16.u32 	%rs1, %r172;
	and.b16  	%rs78, %rs1, 255;
	ld.global.v2.b32 	{%r173, %r174}, [%rd75+8];
	bfe.u32 	%r175, %r173, 0, 8;
	cvt.u16.u32 	%rs9, %r175;
	bfe.u32 	%r176, %r173, 8, 8;
	cvt.u16.u32 	%rs10, %r176;
	bfe.u32 	%r177, %r173, 16, 8;
	cvt.u16.u32 	%rs11, %r177;
	bfe.u32 	%r178, %r173, 24, 8;
	cvt.u16.u32 	%rs12, %r178;
	bfe.u32 	%r179, %r174, 0, 8;
	cvt.u16.u32 	%rs13, %r179;
	bfe.u32 	%r180, %r174, 8, 8;
	cvt.u16.u32 	%rs14, %r180;
	bfe.u32 	%r181, %r174, 16, 8;
	cvt.u16.u32 	%rs15, %r181;
	bfe.u32 	%r182, %r174, 24, 8;
	cvt.u16.u32 	%rs16, %r182;
	mov.u32 	%r183, state;
	mad.lo.s32 	%r184, %r1, 18, %r183;
	add.s32 	%r57, %r184, 16;
	setp.ne.s16 	%p30, %rs78, 0;
	@%p30 bra 	$L__BB0_37;
	mov.b16 	%rs79, 0;
	st.shared.u8 	[%r57], %rs79;
$L__BB0_37:
	add.s32 	%r58, %r57, -16;
	st.shared.u8 	[%r57+-16], %rs1;
	and.b16  	%rs80, %rs2, 255;
	setp.ne.s16 	%p31, %rs80, 0;
	@%p31 bra 	$L__BB0_39;
	mov.b16 	%rs81, 1;
	st.shared.u8 	[%r57], %rs81;
$L__BB0_39:
	st.shared.u8 	[%r57+-15], %rs2;
	and.b16  	%rs82, %rs3, 255;
	setp.ne.s16 	%p32, %rs82, 0;
	@%p32 bra 	$L__BB0_41;
	mov.b16 	%rs83, 2;
	st.shared.u8 	[%r57], %rs83;
$L__BB0_41:
	st.shared.u8 	[%r57+-14], %rs3;
	and.b16  	%rs84, %rs4, 255;
	setp.ne.s16 	%p33, %rs84, 0;
	@%p33 bra 	$L__BB0_43;
	mov.b16 	%rs85, 3;
	st.shared.u8 	[%r57], %rs85;
$L__BB0_43:
	st.shared.u8 	[%r57+-13], %rs4;
	and.b16  	%rs86, %rs5, 255;
	setp.ne.s16 	%p34, %rs86, 0;
	@%p34 bra 	$L__BB0_45;
	mov.b16 	%rs87, 4;
	st.shared.u8 	[%r57], %rs87;
$L__BB0_45:
	st.shared.u8 	[%r57+-12], %rs5;
	and.b16  	%rs88, %rs6, 255;
	setp.ne.s16 	%p35, %rs88, 0;
	@%p35 bra 	$L__BB0_47;
	mov.b16 	%rs89, 5;
	st.shared.u8 	[%r57], %rs89;
$L__BB0_47:
	st.shared.u8 	[%r57+-11], %rs6;
	and.b16  	%rs90, %rs7, 255;
	setp.ne.s16 	%p36, %rs90, 0;
	@%p36 bra 	$L__BB0_49;
	mov.b16 	%rs91, 6;
	st.shared.u8 	[%r57], %rs91;
$L__BB0_49:
	st.shared.u8 	[%r57+-10], %rs7;
	and.b16  	%rs92, %rs8, 255;
	setp.ne.s16 	%p37, %rs92, 0;
	@%p37 bra 	$L__BB0_51;
	mov.b16 	%rs93, 7;
	st.shared.u8 	[%r57], %rs93;
$L__BB0_51:
	st.shared.u8 	[%r57+-9], %rs8;
	and.b16  	%rs94, %rs9, 255;
	setp.ne.s16 	%p38, %rs94, 0;
	@%p38 bra 	$L__BB0_53;
	mov.b16 	%rs95, 8;
	st.shared.u8 	[%r57], %rs95;
$L__BB0_53:
	st.shared.u8 	[%r57+-8], %rs9;
	and.b16  	%rs96, %rs10, 255;
	setp.ne.s16 	%p39, %rs96, 0;
	@%p39 bra 	$L__BB0_55;
	mov.b16 	%rs97, 9;
	st.shared.u8 	[%r57], %rs97;
$L__BB0_55:
	st.shared.u8 	[%r57+-7], %rs10;
	and.b16  	%rs98, %rs11, 255;
	setp.ne.s16 	%p40, %rs98, 0;
	@%p40 bra 	$L__BB0_57;
	mov.b16 	%rs99, 10;
	st.shared.u8 	[%r57], %rs99;
$L__BB0_57:
	st.shared.u8 	[%r57+-6], %rs11;
	and.b16  	%rs100, %rs12, 255;
	setp.ne.s16 	%p41, %rs100, 0;
	@%p41 bra 	$L__BB0_59;
	mov.b16 	%rs101, 11;
	st.shared.u8 	[%r57], %rs101;
$L__BB0_59:
	st.shared.u8 	[%r57+-5], %rs12;
	and.b16  	%rs102, %rs13, 255;
	setp.ne.s16 	%p42, %rs102, 0;
	@%p42 bra 	$L__BB0_61;
	mov.b16 	%rs103, 12;
	st.shared.u8 	[%r57], %rs103;
$L__BB0_61:
	st.shared.u8 	[%r57+-4], %rs13;
	and.b16  	%rs104, %rs14, 255;
	setp.ne.s16 	%p43, %rs104, 0;
	@%p43 bra 	$L__BB0_63;
	mov.b16 	%rs105, 13;
	st.shared.u8 	[%r57], %rs105;
$L__BB0_63:
	st.shared.u8 	[%r57+-3], %rs14;
	and.b16  	%rs106, %rs15, 255;
	setp.ne.s16 	%p44, %rs106, 0;
	@%p44 bra 	$L__BB0_65;
	mov.b16 	%rs107, 14;
	st.shared.u8 	[%r57], %rs107;
$L__BB0_65:
	st.shared.u8 	[%r57+-2], %rs15;
	and.b16  	%rs108, %rs16, 255;
	setp.ne.s16 	%p45, %rs108, 0;
	@%p45 bra 	$L__BB0_67;
	mov.b16 	%rs109, 15;
	st.shared.u8 	[%r57], %rs109;
$L__BB0_67:
	add.u64 	%rd78, %SPL, 0;
	add.u64 	%rd80, %SPL, 16;
	st.shared.u8 	[%r57+-1], %rs16;
	cvt.u64.u16 	%rd81, %rs1;
	and.b64  	%rd82, %rd81, 255;
	add.s64 	%rd83, %rd78, %rd82;
	mov.b16 	%rs297, 0;
	st.local.u8 	[%rd83], %rs297;
	add.s64 	%rd84, %rd80, %rd82;
	st.local.u8 	[%rd84], %rs297;
	cvt.u64.u16 	%rd85, %rs2;
	and.b64  	%rd86, %rd85, 255;
	add.s64 	%rd87, %rd78, %rd86;
	mov.b16 	%rs111, 1;
	st.local.u8 	[%rd87], %rs111;
	add.s64 	%rd88, %rd80, %rd86;
	st.local.u8 	[%rd88], %rs297;
	cvt.u64.u16 	%rd89, %rs3;
	and.b64  	%rd90, %rd89, 255;
	add.s64 	%rd91, %rd78, %rd90;
	mov.b16 	%rs112, 2;
	st.local.u8 	[%rd91], %rs112;
	add.s64 	%rd92, %rd80, %rd90;
	st.local.u8 	[%rd92], %rs297;
	cvt.u64.u16 	%rd93, %rs4;
	and.b64  	%rd94, %rd93, 255;
	add.s64 	%rd95, %rd78, %rd94;
	mov.b16 	%rs113, 3;
	st.local.u8 	[%rd95], %rs113;
	add.s64 	%rd96, %rd80, %rd94;
	st.local.u8 	[%rd96], %rs297;
	cvt.u64.u16 	%rd97, %rs5;
	and.b64  	%rd98, %rd97, 255;
	add.s64 	%rd99, %rd78, %rd98;
	st.local.u8 	[%rd99], %rs297;
	add.s64 	%rd100, %rd80, %rd98;
	st.local.u8 	[%rd100], %rs111;
	cvt.u64.u16 	%rd101, %rs6;
	and.b64  	%rd102, %rd101, 255;
	add.s64 	%rd103, %rd78, %rd102;
	st.local.u8 	[%rd103], %rs111;
	add.s64 	%rd104, %rd80, %rd102;
	st.local.u8 	[%rd104], %rs111;
	cvt.u64.u16 	%rd105, %rs7;
	and.b64  	%rd106, %rd105, 255;
	add.s64 	%rd107, %rd78, %rd106;
	st.local.u8 	[%rd107], %rs112;
	add.s64 	%rd108, %rd80, %rd106;
	st.local.u8 	[%rd108], %rs111;
	cvt.u64.u16 	%rd109, %rs8;
	and.b64  	%rd110, %rd109, 255;
	add.s64 	%rd111, %rd78, %rd110;
	st.local.u8 	[%rd111], %rs113;
	add.s64 	%rd112, %rd80, %rd110;
	st.local.u8 	[%rd112], %rs111;
	cvt.u64.u16 	%rd113, %rs9;
	and.b64  	%rd114, %rd113, 255;
	add.s64 	%rd115, %rd78, %rd114;
	st.local.u8 	[%rd115], %rs297;
	add.s64 	%rd116, %rd80, %rd114;
	st.local.u8 	[%rd116], %rs112;
	cvt.u64.u16 	%rd117, %rs10;
	and.b64  	%rd118, %rd117, 255;
	add.s64 	%rd119, %rd78, %rd118;
	st.local.u8 	[%rd119], %rs111;
	add.s64 	%rd120, %rd80, %rd118;
	st.local.u8 	[%rd120], %rs112;
	cvt.u64.u16 	%rd121, %rs11;
	and.b64  	%rd122, %rd121, 255;
	add.s64 	%rd123, %rd78, %rd122;
	st.local.u8 	[%rd123], %rs112;
	add.s64 	%rd124, %rd80, %rd122;
	st.local.u8 	[%rd124], %rs112;
	cvt.u64.u16 	%rd125, %rs12;
	and.b64  	%rd126, %rd125, 255;
	add.s64 	%rd127, %rd78, %rd126;
	st.local.u8 	[%rd127], %rs113;
	add.s64 	%rd128, %rd80, %rd126;
	st.local.u8 	[%rd128], %rs112;
	cvt.u64.u16 	%rd129, %rs13;
	and.b64  	%rd130, %rd129, 255;
	add.s64 	%rd131, %rd78, %rd130;
	st.local.u8 	[%rd131], %rs297;
	add.s64 	%rd132, %rd80, %rd130;
	st.local.u8 	[%rd132], %rs113;
	cvt.u64.u16 	%rd133, %rs14;
	and.b64  	%rd134, %rd133, 255;
	add.s64 	%rd135, %rd78, %rd134;
	st.local.u8 	[%rd135], %rs111;
	add.s64 	%rd136, %rd80, %rd134;
	st.local.u8 	[%rd136], %rs113;
	cvt.u64.u16 	%rd137, %rs15;
	and.b64  	%rd138, %rd137, 255;
	add.s64 	%rd139, %rd78, %rd138;
	st.local.u8 	[%rd139], %rs112;
	add.s64 	%rd140, %rd80, %rd138;
	st.local.u8 	[%rd140], %rs113;
	cvt.u64.u16 	%rd141, %rs16;
	and.b64  	%rd142, %rd141, 255;
	add.s64 	%rd143, %rd78, %rd142;
	st.local.u8 	[%rd143], %rs113;
	add.s64 	%rd144, %rd80, %rd142;
	st.local.u8 	[%rd144], %rs113;
	ld.local.u8 	%rs114, [%rd78+1];
	setp.gt.u16 	%p46, %rs114, 1;
	add.s16 	%rs115, %rs114, -1;
	sub.s16 	%rs116, 1, %rs114;
	selp.b16 	%rs117, %rs115, %rs116, %p46;
	ld.local.u8 	%rs118, [%rd80+1];
	add.s16 	%rs119, %rs117, %rs118;
	ld.local.v2.u8 	{%rs120, %rs121}, [%rd78+2];
	setp.gt.u16 	%p47, %rs120, 2;
	add.s16 	%rs122, %rs120, -2;
	sub.s16 	%rs123, 2, %rs120;
	selp.b16 	%rs124, %rs122, %rs123, %p47;
	add.s16 	%rs125, %rs119, %rs124;
	ld.local.v2.u8 	{%rs126, %rs127}, [%rd80+2];
	add.s16 	%rs128, %rs125, %rs126;
	setp.gt.u16 	%p48, %rs121, 3;
	add.s16 	%rs129, %rs121, -3;
	sub.s16 	%rs130, 3, %rs121;
	selp.b16 	%rs131, %rs129, %rs130, %p48;
	add.s16 	%rs132, %rs128, %rs131;
	add.s16 	%rs133, %rs132, %rs127;
	ld.local.u32 	%r185, [%rd78+4];
	bfe.u32 	%r186, %r185, 0, 8;
	cvt.u16.u32 	%rs134, %r186;
	bfe.u32 	%r187, %r185, 8, 8;
	cvt.u16.u32 	%rs135, %r187;
	and.b16  	%rs136, %rs135, 255;
	bfe.u32 	%r188, %r185, 16, 8;
	cvt.u16.u32 	%rs137, %r188;
	and.b16  	%rs138, %rs137, 255;
	bfe.u32 	%r189, %r185, 24, 8;
	cvt.u16.u32 	%rs139, %r189;
	and.b16  	%rs140, %rs139, 255;
	add.s16 	%rs141, %rs133, %rs134;
	ld.local.u32 	%r190, [%rd80+4];
	bfe.u32 	%r191, %r190, 0, 8;
	cvt.u16.u32 	%rs142, %r191;
	and.b16  	%rs143, %rs142, 255;
	bfe.u32 	%r192, %r190, 8, 8;
	cvt.u16.u32 	%rs144, %r192;
	and.b16  	%rs145, %rs144, 255;
	bfe.u32 	%r193, %r190, 16, 8;
	cvt.u16.u32 	%rs146, %r193;
	and.b16  	%rs147, %rs146, 255;
	bfe.u32 	%r194, %r190, 24, 8;
	cvt.u16.u32 	%rs148, %r194;
	and.b16  	%rs149, %rs148, 255;
	setp.gt.u16 	%p49, %rs143, 1;
	add.s16 	%rs150, %rs142, -1;
	sub.s16 	%rs151, 1, %rs142;
	selp.b16 	%rs152, %rs150, %rs151, %p49;
	add.s16 	%rs153, %rs141, %rs152;
	setp.gt.u16 	%p50, %rs136, 1;
	add.s16 	%rs154, %rs135, -1;
	sub.s16 	%rs155, 1, %rs135;
	selp.b16 	%rs156, %rs154, %rs155, %p50;
	add.s16 	%rs157, %rs153, %rs156;
	setp.gt.u16 	%p51, %rs145, 1;
	add.s16 	%rs158, %rs144, -1;
	sub.s16 	%rs159, 1, %rs144;
	selp.b16 	%rs160, %rs158, %rs159, %p51;
	add.s16 	%rs161, %rs157, %rs160;
	setp.gt.u16 	%p52, %rs138, 2;
	add.s16 	%rs162, %rs137, -2;
	sub.s16 	%rs163, 2, %rs137;
	selp.b16 	%rs164, %rs162, %rs163, %p52;
	add.s16 	%rs165, %rs161, %rs164;
	setp.gt.u16 	%p53, %rs147, 1;
	add.s16 	%rs166, %rs146, -1;
	sub.s16 	%rs167, 1, %rs146;
	selp.b16 	%rs168, %rs166, %rs167, %p53;
	add.s16 	%rs169, %rs165, %rs168;
	setp.gt.u16 	%p54, %rs140, 3;
	add.s16 	%rs170, %rs139, -3;
	sub.s16 	%rs171, 3, %rs139;
	selp.b16 	%rs172, %rs170, %rs171, %p54;
	add.s16 	%rs173, %rs169, %rs172;
	setp.gt.u16 	%p55, %rs149, 1;
	add.s16 	%rs174, %rs148, -1;
	sub.s16 	%rs175, 1, %rs148;
	selp.b16 	%rs176, %rs174, %rs175, %p55;
	add.s16 	%rs177, %rs173, %rs176;
	ld.local.v2.b32 	{%r195, %r196}, [%rd78+8];
	bfe.u32 	%r197, %r196, 0, 8;
	cvt.u16.u32 	%rs178, %r197;
	bfe.u32 	%r198, %r195, 0, 8;
	cvt.u16.u32 	%rs179, %r198;
	bfe.u32 	%r199, %r196, 24, 8;
	cvt.u16.u32 	%rs180, %r199;
	bfe.u32 	%r200, %r196, 16, 8;
	cvt.u16.u32 	%rs181, %r200;
	bfe.u32 	%r201, %r196, 8, 8;
	cvt.u16.u32 	%rs182, %r201;
	bfe.u32 	%r202, %r195, 24, 8;
	cvt.u16.u32 	%rs183, %r202;
	bfe.u32 	%r203, %r195, 16, 8;
	cvt.u16.u32 	%rs184, %r203;
	bfe.u32 	%r204, %r195, 8, 8;
	cvt.u16.u32 	%rs185, %r204;
	and.b16  	%rs186, %rs185, 255;
	and.b16  	%rs187, %rs184, 255;
	and.b16  	%rs188, %rs183, 255;
	and.b16  	%rs189, %rs182, 255;
	and.b16  	%rs190, %rs181, 255;
	and.b16  	%rs191, %rs180, 255;
	add.s16 	%rs192, %rs177, %rs179;
	ld.local.v2.b32 	{%r205, %r206}, [%rd80+8];
	bfe.u32 	%r207, %r206, 24, 8;
	cvt.u16.u32 	%rs193, %r207;
	bfe.u32 	%r208, %r206, 16, 8;
	cvt.u16.u32 	%rs194, %r208;
	bfe.u32 	%r209, %r206, 8, 8;
	cvt.u16.u32 	%rs195, %r209;
	bfe.u32 	%r210, %r206, 0, 8;
	cvt.u16.u32 	%rs196, %r210;
	bfe.u32 	%r211, %r205, 24, 8;
	cvt.u16.u32 	%rs197, %r211;
	bfe.u32 	%r212, %r205, 16, 8;
	cvt.u16.u32 	%rs198, %r212;
	bfe.u32 	%r213, %r205, 8, 8;
	cvt.u16.u32 	%rs199, %r213;
	bfe.u32 	%r214, %r205, 0, 8;
	cvt.u16.u32 	%rs200, %r214;
	and.b16  	%rs201, %rs200, 255;
	and.b16  	%rs202, %rs199, 255;
	and.b16  	%rs203, %rs198, 255;
	and.b16  	%rs204, %rs197, 255;
	and.b16  	%rs205, %rs196, 255;
	and.b16  	%rs206, %rs195, 255;
	and.b16  	%rs207, %rs194, 255;
	and.b16  	%rs208, %rs193, 255;
	setp.gt.u16 	%p56, %rs201, 2;
	add.s16 	%rs209, %rs200, -2;
	sub.s16 	%rs210, 2, %rs200;
	selp.b16 	%rs211, %rs209, %rs210, %p56;
	add.s16 	%rs212, %rs192, %rs211;
	setp.gt.u16 	%p57, %rs186, 1;
	add.s16 	%rs213, %rs185, -1;
	sub.s16 	%rs214, 1, %rs185;
	selp.b16 	%rs215, %rs213, %rs214, %p57;
	add.s16 	%rs216, %rs212, %rs215;
	setp.gt.u16 	%p58, %rs202, 2;
	add.s16 	%rs217, %rs199, -2;
	sub.s16 	%rs218, 2, %rs199;
	selp.b16 	%rs219, %rs217, %rs218, %p58;
	add.s16 	%rs220, %rs216, %rs219;
	setp.gt.u16 	%p59, %rs187, 2;
	add.s16 	%rs221, %rs184, -2;
	sub.s16 	%rs222, 2, %rs184;
	selp.b16 	%rs223, %rs221, %rs222, %p59;
	add.s16 	%rs224, %rs220, %rs223;
	setp.gt.u16 	%p60, %rs203, 2;
	add.s16 	%rs225, %rs198, -2;
	sub.s16 	%rs226, 2, %rs198;
	selp.b16 	%rs227, %rs225, %rs226, %p60;
	add.s16 	%rs228, %rs224, %rs227;
	setp.gt.u16 	%p61, %rs188, 3;
	add.s16 	%rs229, %rs183, -3;
	sub.s16 	%rs230, 3, %rs183;
	selp.b16 	%rs231, %rs229, %rs230, %p61;
	add.s16 	%rs232, %rs228, %rs231;
	setp.gt.u16 	%p62, %rs204, 2;
	add.s16 	%rs233, %rs197, -2;
	sub.s16 	%rs234, 2, %rs197;
	selp.b16 	%rs235, %rs233, %rs234, %p62;
	add.s16 	%rs236, %rs232, %rs235;
	add.s16 	%rs237, %rs236, %rs178;
	setp.gt.u16 	%p63, %rs205, 3;
	add.s16 	%rs238, %rs196, -3;
	sub.s16 	%rs239, 3, %rs196;
	selp.b16 	%rs240, %rs238, %rs239, %p63;
	add.s16 	%rs241, %rs237, %rs240;
	setp.gt.u16 	%p64, %rs189, 1;
	add.s16 	%rs242, %rs182, -1;
	sub.s16 	%rs243, 1, %rs182;
	selp.b16 	%rs244, %rs242, %rs243, %p64;
	add.s16 	%rs245, %rs241, %rs244;
	setp.gt.u16 	%p65, %rs206, 3;
	add.s16 	%rs246, %rs195, -3;
	sub.s16 	%rs247, 3, %rs195;
	selp.b16 	%rs248, %rs246, %rs247, %p65;
	add.s16 	%rs249, %rs245, %rs248;
	setp.gt.u16 	%p66, %rs190, 2;
	add.s16 	%rs250, %rs181, -2;
	sub.s16 	%rs251, 2, %rs181;
	selp.b16 	%rs252, %rs250, %rs251, %p66;
	add.s16 	%rs253, %rs249, %rs252;
	setp.gt.u16 	%p67, %rs207, 3;
	add.s16 	%rs254, %rs194, -3;
	sub.s16 	%rs255, 3, %rs194;
	selp.b16 	%rs256, %rs254, %rs255, %p67;
	add.s16 	%rs257, %rs253, %rs256;
	setp.gt.u16 	%p68, %rs191, 3;
	add.s16 	%rs258, %rs180, -3;
	sub.s16 	%rs259, 3, %rs180;
	selp.b16 	%rs260, %rs258, %rs259, %p68;
	add.s16 	%rs261, %rs257, %rs260;
	setp.gt.u16 	%p69, %rs208, 3;
	add.s16 	%rs262, %rs193, -3;
	sub.s16 	%rs263, 3, %rs193;
	selp.b16 	%rs264, %rs262, %rs263, %p69;
	add.s16 	%rs288, %rs261, %rs264;
	st.shared.u8 	[%r57+1], %rs288;
	ld.global.u8 	%rs18, [%rd8+4];
	add.s32 	%r59, %r56, 8;
	mov.b64 	%rd158, 0;
	mov.u16 	%rs298, %rs297;
	mov.u16 	%rs289, %rs297;
$L__BB0_68:
	and.b16  	%rs265, %rs288, 255;
	setp.ne.s16 	%p70, %rs265, 0;
	@%p70 bra 	$L__BB0_70;
	// begin inline asm
	trap;
	// end inline asm
	ld.shared.u8 	%rs297, [%r56];
	mov.u16 	%rs298, %rs297;
$L__BB0_70:
	and.b16  	%rs267, %rs298, 255;
	setp.eq.s16 	%p71, %rs267, 0;
	sub.s16 	%rs28, 3, %rs289;
	and.b16  	%rs268, %rs28, 255;
	setp.ne.s16 	%p72, %rs268, %rs18;
	mov.b16 	%rs298, 0;
	and.pred  	%p73, %p71, %p72;
	@%p73 bra 	$L__BB0_72;
	cvt.u32.u16 	%r215, %rs297;
	and.b32  	%r216, %r215, 255;
	add.s32 	%r217, %r59, %r216;
	ld.shared.u8 	%rs270, [%r217+-1];
	setp.eq.s16 	%p74, %rs270, %rs268;
	mov.u16 	%rs298, %rs297;
	@%p74 bra 	$L__BB0_75;
$L__BB0_72:
	ld.shared.u8 	%rs272, [%r57];
	cvt.u32.u16 	%r60, %rs272;
	mul.wide.u16 	%r218, %rs272, 4;
	mov.u32 	%r219, movable_table_shared;
	add.s32 	%r220, %r219, %r218;
	cvt.u32.u16 	%r221, %rs289;
	cvt.s32.s8 	%r61, %r221;
	add.s32 	%r222, %r220, %r61;
	ld.shared.u8 	%rs273, [%r222];
	setp.eq.s16 	%p75, %rs273, 0;
	@%p75 bra 	$L__BB0_75;
	add.s64 	%rd158, %rd158, 1;
	mul.wide.s32 	%rd145, %r61, 4;
	mov.u64 	%rd146, pos_diff_table;
	add.s64 	%rd147, %rd146, %rd145;
	ld.const.u32 	%r225, [%rd147];
	add.s32 	%r62, %r225, %r60;
	add.s32 	%r226, %r58, %r62;
	ld.shared.u8 	%rs30, [%r226];
	ld.shared.u8 	%r227, [%r57+1];
	mul.wide.u16 	%r228, %rs30, 64;
	mov.u32 	%r229, h_diff_table_shared;
	add.s32 	%r230, %r229, %r228;
	shl.b32 	%r231, %r62, 2;
	add.s32 	%r232, %r230, %r231;
	add.s32 	%r233, %r232, %r61;
	ld.shared.s8 	%r234, [%r233];
	add.s32 	%r63, %r234, %r227;
	cvt.u32.u16 	%r235, %rs297;
	and.b32  	%r64, %r235, 255;
	ld.shared.u32 	%r236, [%r56+4];
	add.s32 	%r237, %r64, %r236;
	add.s32 	%r238, %r237, %r63;
	add.s32 	%r239, %r238, 1;
	setp.gt.u32 	%p76, %r239, %r68;
	mov.u16 	%rs298, %rs297;
	@%p76 bra 	$L__BB0_75;
	st.shared.u8 	[%r57+1], %r63;
	add.s32 	%r240, %r58, %r60;
	st.shared.u8 	[%r240], %rs30;
	st.shared.u8 	[%r57], %r62;
	add.s32 	%r241, %r59, %r64;
	st.shared.u8 	[%r241], %rs289;
	add.s16 	%rs297, %rs297, 1;
	st.shared.u8 	[%r56], %rs297;
	mov.b16 	%rs289, 0;
	mov.u16 	%rs298, %rs297;
	bra.uni 	$L__BB0_79;
$L__BB0_75:
	add.s16 	%rs289, %rs289, 1;
	and.b16  	%rs275, %rs289, 255;
	setp.ne.s16 	%p77, %rs275, 4;
	@%p77 bra 	$L__BB0_79;
	cvt.u32.u16 	%r242, %rs297;
	and.b32  	%r271, %r242, 255;
$L__BB0_77:
	setp.eq.s32 	%p78, %r271, 0;
	@%p78 bra 	$L__BB0_80;
	cvt.u16.u32 	%rs276, %r271;
	add.s16 	%rs297, %rs276, -1;
	st.shared.u8 	[%r56], %rs297;
	cvt.u32.u16 	%r243, %rs297;
	and.b32  	%r244, %r243, 255;
	add.s32 	%r245, %r59, %r244;
	ld.shared.u8 	%rs277, [%r245];
	sub.s16 	%rs278, 3, %rs277;
	ld.shared.u8 	%r246, [%r57];
	cvt.u32.u16 	%r247, %rs278;
	cvt.s32.s8 	%r248, %r247;
	mul.wide.s32 	%rd148, %r248, 4;
	mov.u64 	%rd149, pos_diff_table;
	add.s64 	%rd150, %rd149, %rd148;
	ld.const.u32 	%r249, [%rd150];
	add.s32 	%r250, %r249, %r246;
	add.s32 	%r251, %r58, %r250;
	ld.shared.u8 	%rs279, [%r251];
	mul.wide.u16 	%r252, %rs279, 64;
	mov.u32 	%r253, h_diff_table_shared;
	add.s32 	%r254, %r253, %r252;
	shl.b32 	%r255, %r250, 2;
	add.s32 	%r256, %r254, %r255;
	add.s32 	%r257, %r256, %r248;
	ld.shared.u8 	%rs280, [%r257];
	ld.shared.u8 	%rs281, [%r57+1];
	add.s16 	%rs282, %rs281, %rs280;
	st.shared.u8 	[%r57+1], %rs282;
	add.s32 	%r258, %r58, %r246;
	st.shared.u8 	[%r258], %rs279;
	st.shared.u8 	[%r57], %r250;
	add.s16 	%rs289, %rs277, 1;
	and.b16  	%rs283, %rs289, 255;
	setp.eq.s16 	%p79, %rs283, 4;
	add.s32 	%r271, %r271, -1;
	mov.u16 	%rs298, %rs297;
	@%p79 bra 	$L__BB0_77;
$L__BB0_79:
	ld.shared.u8 	%rs288, [%r57+1];
	bra.uni 	$L__BB0_68;
$L__BB0_80:
	cvta.to.global.u64 	%rd151, %rd14;
	mul.wide.s32 	%rd152, %r3, 16;
	add.s64 	%rd153, %rd151, %rd152;
	mov.b16 	%rs284, 0;
	st.global.u8 	[%rd153], %rs284;
	st.global.u64 	[%rd153+8], %rd158;
	ret;

}


// ===== COMPILED SASS (sm_100) =====

	.target	sm_100

	.elftype	@"ET_EXEC"


//--------------------- .note.nv.tkinfo           --------------------------
	.section	.note.nv.tkinfo,"",@"SHT_NOTE"
	.sectionflags	@"SHF_NOTE_NV_TKINFO"
	.tkinfo
        /*0018*/ 	.word	0x00000002
        /*0030*/ 	.string	""
        /*0030*/ 	.string	"ptxas"
        /*0030*/ 	.string	"Cuda compilation tools, release 13.0, V13.0.88"
        /*0030*/ 	.string	"Build cuda_13.0.r13.0/compiler.36424714_0"
        /*0030*/ 	.string	"-arch sm_100 -m 64 "



//--------------------- .note.nv.cuinfo           --------------------------
	.section	.note.nv.cuinfo,"",@"SHT_NOTE"
	.sectionflags	@"SHF_NOTE_NV_CUINFO"
        /*0018*/ 	.short	0x0002
        /*001a*/ 	.short	0x0064
        /*001c*/ 	.short	0x0082
	.zero		2


//--------------------- .nv.info                  --------------------------
	.section	.nv.info,"",@"SHT_CUDA_INFO"
	.align	4


	//----- nvinfo : EIATTR_REGCOUNT
	.align		4
        /*0000*/ 	.byte	0x04, 0x2f
        /*0002*/ 	.short	(.L_4 - .L_3)
	.align		4
.L_3:
        /*0004*/ 	.word	index@(_Z11idas_kernelP9input_tagPaP15search_stat_tagiS1_Pb)
        /*0008*/ 	.word	0x00000026


	//----- nvinfo : EIATTR_FRAME_SIZE
	.align		4
.L_4:
        /*000c*/ 	.byte	0x04, 0x11
        /*000e*/ 	.short	(.L_6 - .L_5)
	.align		4
.L_5:
        /*0010*/ 	.word	index@(_Z11idas_kernelP9input_tagPaP15search_stat_tagiS1_Pb)
        /*0014*/ 	.word	0x00000020


	//----- nvinfo : EIATTR_MIN_STACK_SIZE
	.align		4
.L_6:
        /*0018*/ 	.byte	0x04, 0x12
        /*001a*/ 	.short	(.L_8 - .L_7)
	.align		4
.L_7:
        /*001c*/ 	.word	index@(_Z11idas_kernelP9input_tagPaP15search_stat_tagiS1_Pb)
        /*0020*/ 	.word	0x00000020
.L_8:


//--------------------- .nv.compat                --------------------------
	.section	.nv.compat,"",@"SHT_CUDA_COMPAT_INFO"
	.align	4
        /*0000*/ 	.byte	0x02, 0x09, 0x00, 0x00, 0x02, 0x02, 0x01, 0x00, 0x02, 0x05, 0x05, 0x00, 0x03, 0x07, 0x01, 0x01
        /*0010*/ 	.byte	0x02, 0x03, 0x00, 0x00, 0x02, 0x06, 0x01, 0x00, 0x04, 0x0b, 0x08, 0x00, 0x09, 0x00, 0x00, 0x00
        /*0020*/ 	.byte	0x00, 0x00, 0x00, 0x00


//--------------------- .nv.info._Z11idas_kernelP9input_tagPaP15search_stat_tagiS1_Pb --------------------------
	.section	.nv.info._Z11idas_kernelP9input_tagPaP15search_stat_tagiS1_Pb,"",@"SHT_CUDA_INFO"
	.sectionflags	@""
	.align	4


	//----- nvinfo : EIATTR_CUDA_API_VERSION
	.align		4
        /*0000*/ 	.byte	0x04, 0x37
        /*0002*/ 	.short	(.L_10 - .L_9)
.L_9:
        /*0004*/ 	.word	0x00000082


	//----- nvinfo : EIATTR_KPARAM_INFO
	.align		4
.L_10:
        /*0008*/ 	.byte	0x04, 0x17
        /*000a*/ 	.short	(.L_12 - .L_11)
.L_11:
        /*000c*/ 	.word	0x00000000
        /*0010*/ 	.short	0x0005
        /*0012*/ 	.short	0x0028
        /*0014*/ 	.byte	0x00, 0xf5, 0x21, 0x00


	//----- nvinfo : EIATTR_KPARAM_INFO
	.align		4
.L_12:
        /*0018*/ 	.byte	0x04, 0x17
        /*001a*/ 	.short	(.L_14 - .L_13)
.L_13:
        /*001c*/ 	.word	0x00000000
        /*0020*/ 	.short	0x0004
        /*0022*/ 	.short	0x0020
        /*0024*/ 	.byte	0x00, 0xf5, 0x21, 0x00


	//----- nvinfo : EIATTR_KPARAM_INFO
	.align		4
.L_14:
        /*0028*/ 	.byte	0x04, 0x17
        /*002a*/ 	.short	(.L_16 - .L_15)
.L_15:
        /*002c*/ 	.word	0x00000000
        /*0030*/ 	.short	0x0003
        /*0032*/ 	.short	0x0018
        /*0034*/ 	.byte	0x00, 0xf0, 0x11, 0x00


	//----- nvinfo : EIATTR_KPARAM_INFO
	.align		4
.L_16:
        /*0038*/ 	.byte	0x04, 0x17
        /*003a*/ 	.short	(.L_18 - .L_17)
.L_17:
        /*003c*/ 	.word	0x00000000
        /*0040*/ 	.short	0x0002
        /*0042*/ 	.short	0x0010
        /*0044*/ 	.byte	0x00, 0xf5, 0x21, 0x00


	//----- nvinfo : EIATTR_KPARAM_INFO
	.align		4
.L_18:
        /*0048*/ 	.byte	0x04, 0x17
        /*004a*/ 	.short	(.L_20 - .L_19)
.L_19:
        /*004c*/ 	.word	0x00000000
        /*0050*/ 	.short	0x0001
        /*0052*/ 	.short	0x0008
        /*0054*/ 	.byte	0x00, 0xf5, 0x21, 0x00


	//----- nvinfo : EIATTR_KPARAM_INFO
	.align		4
.L_20:
        /*0058*/ 	.byte	0x04, 0x17
        /*005a*/ 	.short	(.L_22 - .L_21)
.L_21:
        /*005c*/ 	.word	0x00000000
        /*0060*/ 	.short	0x0000
        /*0062*/ 	.short	0x0000
        /*0064*/ 	.byte	0x00, 0xf5, 0x21, 0x00


	//----- nvinfo : EIATTR_SPARSE_MMA_MASK
	.align		4
.L_22:
        /*0068*/ 	.byte	0x03, 0x50
        /*006a*/ 	.short	0x0000


	//----- nvinfo : EIATTR_MAXREG_COUNT
	.align		4
        /*006c*/ 	.byte	0x03, 0x1b
        /*006e*/ 	.short	0x00ff


	//----- nvinfo : EIATTR_NUM_BARRIERS
	.align		4
        /*0070*/ 	.byte	0x02, 0x4c
        /*0072*/ 	.byte	0x01
	.zero		1


	//----- nvinfo : EIATTR_MERCURY_ISA_VERSION
	.align		4
        /*0074*/ 	.byte	0x03, 0x5f
        /*0076*/ 	.short	0x0101


	//----- nvinfo : EIATTR_VRC_CTA_INIT_COUNT
	.align		4
        /*0078*/ 	.byte	0x02, 0x4a
	.zero		1
	.zero		1


	//----- nvinfo : EIATTR_EXIT_INSTR_OFFSETS
	.align		4
        /*007c*/ 	.byte	0x04, 0x1c
        /*007e*/ 	.short	(.L_24 - .L_23)


	//   ....[0]....
.L_23:
        /*0080*/ 	.word	0x000031b0


	//----- nvinfo : EIATTR_CRS_STACK_SIZE
	.align		4
.L_24:
        /*0084*/ 	.byte	0x04, 0x1e
        /*0086*/ 	.short	(.L_26 - .L_25)
.L_25:
        /*0088*/ 	.word	0x00000000


	//----- nvinfo : EIATTR_CBANK_PARAM_SIZE
	.align		4
.L_26:
        /*008c*/ 	.byte	0x03, 0x19
        /*008e*/ 	.short	0x0030


	//----- nvinfo : EIATTR_PARAM_CBANK
	.align		4
        /*0090*/ 	.byte	0x04, 0x0a
        /*0092*/ 	.short	(.L_28 - .L_27)
	.align		4
.L_27:
        /*0094*/ 	.word	index@(.nv.constant0._Z11idas_kernelP9input_tagPaP15search_stat_tagiS1_Pb)
        /*0098*/ 	.short	0x0380
        /*009a*/ 	.short	0x0030


	//----- nvinfo : EIATTR_SW_WAR
	.align		4
.L_28:
        /*009c*/ 	.byte	0x04, 0x36
        /*009e*/ 	.short	(.L_30 - .L_29)
.L_29:
        /*00a0*/ 	.word	0x00000008
.L_30:


//--------------------- .nv.callgraph             --------------------------
	.section	.nv.callgraph,"",@"SHT_CUDA_CALLGRAPH"
	.align	4
	.sectionentsize	8
	.align		4
        /*0000*/ 	.word	0x00000000
	.align		4
        /*0004*/ 	.word	0xffffffff
	.align		4
        /*0008*/ 	.word	0x00000000
	.align		4
        /*000c*/ 	.word	0xfffffffe
	.align		4
        /*0010*/ 	.word	0x00000000
	.align		4
        /*0014*/ 	.word	0xfffffffd
	.align		4
        /*0018*/ 	.word	0x00000000
	.align		4
        /*001c*/ 	.word	0xfffffffc


//--------------------- .nv.constant4             --------------------------
	.section	.nv.constant4,"a",@progbits
	.align	8
	.align		8
.nv.constant4:
        /*0000*/ 	.dword	assert_direction2
	.align		8
        /*0008*/ 	.dword	assert_direction


//--------------------- .nv.constant3             --------------------------
	.section	.nv.constant3,"a",@progbits
	.align	4
.nv.constant3:
	.type		pos_diff_table,@object
	.size		pos_diff_table,(.L_2 - pos_diff_table)
pos_diff_table:
        /*0000*/ 	.byte	0xfc, 0xff, 0xff, 0xff, 0x01, 0x00, 0x00, 0x00, 0xff, 0xff, 0xff, 0xff, 0x04, 0x00, 0x00, 0x00
.L_2:


//--------------------- .text._Z11idas_kernelP9input_tagPaP15search_stat_tagiS1_Pb --------------------------
	.section	.text._Z11idas_kernelP9input_tagPaP15search_stat_tagiS1_Pb,"ax",@progbits
	.align	128
        .global         _Z11idas_kernelP9input_tagPaP15search_stat_tagiS1_Pb
        .type           _Z11idas_kernelP9input_tagPaP15search_stat_tagiS1_Pb,@function
        .size           _Z11idas_kernelP9input_tagPaP15search_stat_tagiS1_Pb,(.L_x_37 - _Z11idas_kernelP9input_tagPaP15search_stat_tagiS1_Pb)
        .other          _Z11idas_kernelP9input_tagPaP15search_stat_tagiS1_Pb,@"STO_CUDA_ENTRY STV_DEFAULT"
_Z11idas_kernelP9input_tagPaP15search_stat_tagiS1_Pb:
.text._Z11idas_kernelP9input_tagPaP15search_stat_tagiS1_Pb:
[----:B------:R-:W0:Y:S08]  /*0000*/  LDC R1, c[0x0][0x37c] ;  /* 0x0000df00ff017b82 */ /* 0x000e300000000800 */
[----:B------:R-:W1:Y:S01]  /*0010*/  LDC R0, c[0x0][0x360] ;  /* 0x0000d800ff007b82 */ /* 0x000e620000000800 */
[----:B------:R-:W2:Y:S01]  /*0020*/  S2R R12, SR_TID.X ;  /* 0x00000000000c7919 */ /* 0x000ea20000002100 */
[----:B------:R-:W3:Y:S01]  /*0030*/  LDCU.64 UR6, c[0x0][0x358] ;  /* 0x00006b00ff0677ac */ /* 0x000ee20008000a00 */
[----:B------:R-:W-:Y:S01]  /*0040*/  BSSY.RECONVERGENT B0, `(.L_x_0) ;  /* 0x00000f0000007945 */ /* 0x000fe20003800200 */
[----:B0-----:R-:W-:-:S04]  /*0050*/  VIADD R1, R1, 0xffffffe0 ;  /* 0xffffffe001017836 */ /* 0x001fc80000000000 */
[----:B------:R-:W0:Y:S01]  /*0060*/  S2UR UR4, SR_CTAID.X ;  /* 0x00000000000479c3 */ /* 0x000e220000002500 */
[----:B-1----:R-:W1:Y:S01]  /*0070*/  I2F.U32.RP R7, R0 ;  /* 0x0000000000077306 */ /* 0x002e620000209000 */
[----:B------:R-:W-:Y:S01]  /*0080*/  ISETP.NE.U32.AND P2, PT, R0, RZ, PT ;  /* 0x000000ff0000720c */ /* 0x000fe20003f45070 */
[----:B--2---:R-:W-:Y:S02]  /*0090*/  IMAD.IADD R2, R12, 0x1, R0 ;  /* 0x000000010c027824 */ /* 0x004fe400078e0200 */
[----:B0-----:R-:W-:-:S03]  /*00a0*/  IMAD R10, R0, UR4, R12 ;  /* 0x00000004000a7c24 */ /* 0x001fc6000f8e020c */
[C---:B------:R-:W-:Y:S01]  /*00b0*/  ISETP.GE.U32.AND P0, PT, R2.reuse, 0x10, PT ;  /* 0x000000100200780c */ /* 0x040fe20003f06070 */
[----:B-1----:R-:W0:Y:S01]  /*00c0*/  MUFU.RCP R7, R7 ;  /* 0x0000000700077308 */ /* 0x002e220000001000 */
[----:B------:R-:W-:Y:S02]  /*00d0*/  VIMNMX.U32 R3, PT, PT, R2, 0x10, !PT ;  /* 0x0000001002037848 */ /* 0x000fe40007fe0000 */
[----:B------:R-:W-:-:S04]  /*00e0*/  SEL R6, RZ, 0x1, P0 ;  /* 0x00000001ff067807 */ /* 0x000fc80000000000 */
[----:B------:R-:W-:Y:S01]  /*00f0*/  IADD3 R3, PT, PT, R3, -R2, -R6 ;  /* 0x8000000203037210 */ /* 0x000fe20007ffe806 */
[----:B0-----:R-:W-:-:S04]  /*0100*/  VIADD R4, R7, 0xffffffe ;  /* 0x0ffffffe07047836 */ /* 0x001fc80000000000 */
[----:B------:R0:W1:Y:S02]  /*0110*/  F2I.FTZ.U32.TRUNC.NTZ R5, R4 ;  /* 0x0000000400057305 */ /* 0x000064000021f000 */
[----:B0-----:R-:W-:Y:S02]  /*0120*/  IMAD.MOV.U32 R4, RZ, RZ, RZ ;  /* 0x000000ffff047224 */ /* 0x001fe400078e00ff */
[----:B-1----:R-:W-:-:S04]  /*0130*/  IMAD.MOV R9, RZ, RZ, -R5 ;  /* 0x000000ffff097224 */ /* 0x002fc800078e0a05 */
[----:B------:R-:W-:-:S04]  /*0140*/  IMAD R9, R9, R0, RZ ;  /* 0x0000000009097224 */ /* 0x000fc800078e02ff */
[----:B------:R-:W-:-:S06]  /*0150*/  IMAD.HI.U32 R8, R5, R9, R4 ;  /* 0x0000000905087227 */ /* 0x000fcc00078e0004 */
[----:B------:R-:W-:-:S04]  /*0160*/  IMAD.HI.U32 R5, R8, R3, RZ ;  /* 0x0000000308057227 */ /* 0x000fc800078e00ff */
[----:B------:R-:W-:-:S04]  /*0170*/  IMAD.MOV R4, RZ, RZ, -R5 ;  /* 0x000000ffff047224 */ /* 0x000fc800078e0a05 */
[----:B------:R-:W-:-:S05]  /*0180*/  IMAD R3, R0, R4, R3 ;  /* 0x0000000400037224 */ /* 0x000fca00078e0203 */
[----:B------:R-:W-:-:S13]  /*0190*/  ISETP.GE.U32.AND P0, PT, R3, R0, PT ;  /* 0x000000000300720c */ /* 0x000fda0003f06070 */
[----:B------:R-:W-:Y:S02]  /*01a0*/  @P0 IMAD.IADD R3, R3, 0x1, -R0 ;  /* 0x0000000103030824 */ /* 0x000fe400078e0a00 */
[----:B------:R-:W-:Y:S01]  /*01b0*/  @P0 VIADD R5, R5, 0x1 ;  /* 0x0000000105050836 */ /* 0x000fe20000000000 */
[----:B------:R-:W-:Y:S02]  /*01c0*/  ISETP.GT.U32.AND P0, PT, R12, 0xf, PT ;  /* 0x0000000f0c00780c */ /* 0x000fe40003f04070 */
[----:B------:R-:W-:-:S13]  /*01d0*/  ISETP.GE.U32.AND P1, PT, R3, R0, PT ;  /* 0x000000000300720c */ /* 0x000fda0003f26070 */
[----:B------:R-:W-:Y:S01]  /*01e0*/  @P1 VIADD R5, R5, 0x1 ;  /* 0x0000000105051836 */ /* 0x000fe20000000000 */
[----:B------:R-:W-:-:S05]  /*01f0*/  @!P2 LOP3.LUT R5, RZ, R0, RZ, 0x33, !PT ;  /* 0x00000000ff05a212 */ /* 0x000fca00078e33ff */
[----:B------:R-:W-:-:S04]  /*0200*/  IMAD.IADD R3, R6, 0x1, R5 ;  /* 0x0000000106037824 */ /* 0x000fc800078e0205 */
[----:B------:R-:W-:Y:S01]  /*0210*/  VIADD R4, R3, 0x1 ;  /* 0x0000000103047836 */ /* 0x000fe20000000000 */
[----:B---3--:R-:W-:Y:S06]  /*0220*/  @P0 BRA `(.L_x_1) ;  /* 0x0000000c00440947 */ /* 0x008fec0003800000 */
[----:B------:R-:W0:Y:S01]  /*0230*/  S2R R14, SR_CgaCtaId ;  /* 0x00000000000e7919 */ /* 0x000e220000008800 */
[----:B------:R-:W1:Y:S01]  /*0240*/  LDC.64 R8, c[0x0][0x3a8] ;  /* 0x0000ea00ff087b82 */ /* 0x000e620000000a00 */
[----:B------:R-:W-:Y:S01]  /*0250*/  MOV R5, 0x400 ;  /* 0x0000040000057802 */ /* 0x000fe20000000f00 */
[----:B------:R-:W-:Y:S01]  /*0260*/  IMAD.SHL.U32 R13, R12, 0x4, RZ ;  /* 0x000000040c0d7824 */ /* 0x000fe200078e00ff */
[----:B------:R-:W-:Y:S01]  /*0270*/  BSSY.RECONVERGENT B1, `(.L_x_2) ;  /* 0x000001d000017945 */ /* 0x000fe20003800200 */
[----:B------:R-:W-:Y:S02]  /*0280*/  ISETP.GE.U32.AND P0, PT, R3, 0x3, PT ;  /* 0x000000030300780c */ /* 0x000fe40003f06070 */
[----:B------:R-:W-:Y:S01]  /*0290*/  VIADD R11, R5, 0xf40 ;  /* 0x00000f40050b7836 */ /* 0x000fe20000000000 */
[----:B------:R-:W-:Y:S02]  /*02a0*/  LOP3.LUT P2, R5, R4, 0x3, RZ, 0xc0, !PT ;  /* 0x0000000304057812 */ /* 0x000fe4000784c0ff */
[----:B------:R-:W-:-:S02]  /*02b0*/  MOV R27, R12 ;  /* 0x0000000c001b7202 */ /* 0x000fc40000000f00 */
[----:B------:R-:W-:Y:S02]  /*02c0*/  ISETP.NE.AND P1, PT, R5, RZ, PT ;  /* 0x000000ff0500720c */ /* 0x000fe40003f25270 */
[----:B-1----:R-:W-:-:S05]  /*02d0*/  IADD3 R6, P3, PT, R13, R8, RZ ;  /* 0x000000080d067210 */ /* 0x002fca0007f7e0ff */
[----:B------:R-:W-:Y:S01]  /*02e0*/  IMAD.X R7, RZ, RZ, R9, P3 ;  /* 0x000000ffff077224 */ /* 0x000fe200018e0609 */
[----:B0-----:R-:W-:Y:S02]  /*02f0*/  LEA R11, R14, R11, 0x18 ;  /* 0x0000000b0e0b7211 */ /* 0x001fe400078ec0ff */
[----:B------:R-:W-:-:S03]  /*0300*/  LEA R14, P4, R2, R8, 0x2 ;  /* 0x00000008020e7211 */ /* 0x000fc600078810ff */
[----:B------:R-:W-:Y:S02]  /*0310*/  IMAD.IADD R13, R13, 0x1, R11 ;  /* 0x000000010d0d7824 */ /* 0x000fe400078e020b */
[----:B------:R-:W-:Y:S02]  /*0320*/  IMAD.X R15, RZ, RZ, R9, P4 ;  /* 0x000000ffff0f7224 */ /* 0x000fe400020e0609 */
[----:B------:R-:W-:Y:S01]  /*0330*/  IMAD R24, R0, 0x4, R13 ;  /* 0x0000000400187824 */ /* 0x000fe200078e020d */
[----:B------:R-:W-:Y:S06]  /*0340*/  @!P2 BRA `(.L_x_3) ;  /* 0x00000000003ca947 */ /* 0x000fec0003800000 */
[----:B------:R-:W2:Y:S01]  /*0350*/  LDG.E.U8 R16, desc[UR6][R6.64] ;  /* 0x0000000606107981 */ /* 0x000ea2000c1e1100 */
[----:B------:R-:W-:Y:S01]  /*0360*/  ISETP.NE.AND P2, PT, R5, 0x1, PT ;  /* 0x000000010500780c */ /* 0x000fe20003f45270 */
[----:B------:R-:W-:Y:S02]  /*0370*/  IMAD.MOV.U32 R27, RZ, RZ, R2 ;  /* 0x000000ffff1b7224 */ /* 0x000fe400078e0002 */
[----:B--2---:R0:W-:Y:S10]  /*0380*/  STS.U8 [R13], R16 ;  /* 0x000000100d007388 */ /* 0x0041f40000000000 */
[----:B------:R-:W-:Y:S05]  /*0390*/  @!P2 BRA `(.L_x_3) ;  /* 0x000000000028a947 */ /* 0x000fea0003800000 */
[----:B------:R-:W-:Y:S01]  /*03a0*/  ISETP.NE.AND P2, PT, R5, 0x2, PT ;  /* 0x000000020500780c */ /* 0x000fe20003f45270 */
[----:B------:R-:W-:Y:S01]  /*03b0*/  IMAD.IADD R27, R2, 0x1, R0 ;  /* 0x00000001021b7824 */ /* 0x000fe200078e0200 */
[----:B------:R-:W2:Y:S11]  /*03c0*/  LDG.E.U8 R19, desc[UR6][R14.64] ;  /* 0x000000060e137981 */ /* 0x000eb6000c1e1100 */
[----:B0-----:R-:W-:-:S05]  /*03d0*/  @P2 LEA R16, P3, R27, R8, 0x2 ;  /* 0x000000081b102211 */ /* 0x001fca00078610ff */
[----:B------:R-:W-:-:S05]  /*03e0*/  @P2 IMAD.X R17, RZ, RZ, R9, P3 ;  /* 0x000000ffff112224 */ /* 0x000fca00018e0609 */
[----:B------:R-:W3:Y:S01]  /*03f0*/  @P2 LDG.E.U8 R16, desc[UR6][R16.64] ;  /* 0x0000000610102981 */ /* 0x000ee2000c1e1100 */
[----:B------:R-:W-:Y:S02]  /*0400*/  @P2 IMAD R21, R0, 0x4, R24 ;  /* 0x0000000400152824 */ /* 0x000fe400078e0218 */
[----:B------:R-:W-:Y:S01]  /*0410*/  @P2 IMAD.IADD R27, R27, 0x1, R0 ;  /* 0x000000011b1b2824 */ /* 0x000fe200078e0200 */
[----:B--2---:R1:W-:Y:S04]  /*0420*/  STS.U8 [R24], R19 ;  /* 0x0000001318007388 */ /* 0x0043e80000000000 */
[----:B---3--:R1:W-:Y:S02]  /*0430*/  @P2 STS.U8 [R21], R16 ;  /* 0x0000001015002388 */ /* 0x0083e40000000000 */
.L_x_3:
[----:B------:R-:W-:Y:S05]  /*0440*/  BSYNC.RECONVERGENT B1 ;  /* 0x0000000000017941 */ /* 0x000fea0003800200 */
.L_x_2:
[----:B------:R-:W-:Y:S04]  /*0450*/  BSSY.RECONVERGENT B1, `(.L_x_4) ;  /* 0x000001d000017945 */ /* 0x000fe80003800200 */
[----:B------:R-:W-:Y:S05]  /*0460*/  @!P0 BRA `(.L_x_5) ;  /* 0x00000000006c8947 */ /* 0x000fea0003800000 */
.L_x_6:
[----:B-1----:R-:W-:Y:S02]  /*0470*/  IMAD.IADD R21, R0, 0x1, R27 ;  /* 0x0000000100157824 */ /* 0x002fe400078e021b */
[----:B---3--:R-:W-:Y:S02]  /*0480*/  IMAD.SHL.U32 R25, R27, 0x4, RZ ;  /* 0x000000041b197824 */ /* 0x008fe400078e00ff */
[C-C-:B------:R-:W-:Y:S01]  /*0490*/  IMAD.IADD R19, R21.reuse, 0x1, R0.reuse ;  /* 0x0000000115137824 */ /* 0x140fe200078e0200 */
[-C--:B------:R-:W-:Y:S02]  /*04a0*/  LEA R20, P3, R21, R8.reuse, 0x2 ;  /* 0x0000000815147211 */ /* 0x080fe400078610ff */
[----:B------:R-:W-:Y:S01]  /*04b0*/  IADD3 R22, P2, PT, R25, R8, RZ ;  /* 0x0000000819167210 */ /* 0x000fe20007f5e0ff */
[----:B------:R-:W-:Y:S02]  /*04c0*/  IMAD.IADD R27, R19, 0x1, R0 ;  /* 0x00000001131b7824 */ /* 0x000fe400078e0200 */
[----:B------:R-:W-:-:S02]  /*04d0*/  IMAD.X R21, RZ, RZ, R9, P3 ;  /* 0x000000ffff157224 */ /* 0x000fc400018e0609 */
[--C-:B------:R-:W-:Y:S01]  /*04e0*/  IMAD.X R23, RZ, RZ, R9.reuse, P2 ;  /* 0x000000ffff177224 */ /* 0x100fe200010e0609 */
[-C--:B------:R-:W-:Y:S02]  /*04f0*/  LEA R18, P2, R19, R8.reuse, 0x2 ;  /* 0x0000000813127211 */ /* 0x080fe400078410ff */
[----:B0-----:R-:W-:Y:S01]  /*0500*/  LEA R16, P3, R27, R8, 0x2 ;  /* 0x000000081b107211 */ /* 0x001fe200078610ff */
[----:B------:R-:W2:Y:S02]  /*0510*/  LDG.E.U8 R20, desc[UR6][R20.64] ;  /* 0x0000000614147981 */ /* 0x000ea4000c1e1100 */
[--C-:B------:R-:W-:Y:S02]  /*0520*/  IMAD.X R19, RZ, RZ, R9.reuse, P2 ;  /* 0x000000ffff137224 */ /* 0x100fe400010e0609 */
[----:B------:R-:W-:Y:S01]  /*0530*/  IMAD.X R17, RZ, RZ, R9, P3 ;  /* 0x000000ffff117224 */ /* 0x000fe200018e0609 */
[----:B------:R-:W3:Y:S04]  /*0540*/  LDG.E.U8 R22, desc[UR6][R22.64] ;  /* 0x0000000616167981 */ /* 0x000ee8000c1e1100 */
[----:B------:R-:W4:Y:S04]  /*0550*/  LDG.E.U8 R18, desc[UR6][R18.64] ;  /* 0x0000000612127981 */ /* 0x000f28000c1e1100 */
[----:B------:R-:W5:Y:S01]  /*0560*/  LDG.E.U8 R16, desc[UR6][R16.64] ;  /* 0x0000000610107981 */ /* 0x000f62000c1e1100 */
[----:B------:R-:W-:-:S05]  /*0570*/  IMAD.IADD R25, R11, 0x1, R25 ;  /* 0x000000010b197824 */ /* 0x000fca00078e0219 */
[----:B------:R-:W-:-:S05]  /*0580*/  LEA R29, R0, R25, 0x2 ;  /* 0x00000019001d7211 */ /* 0x000fca00078e10ff */
[----:B------:R-:W-:-:S04]  /*0590*/  IMAD R31, R0, 0x4, R29 ;  /* 0x00000004001f7824 */ /* 0x000fc800078e021d */
[----:B------:R-:W-:Y:S02]  /*05a0*/  IMAD R33, R0, 0x4, R31 ;  /* 0x0000000400217824 */ /* 0x000fe400078e021f */
[----:B------:R-:W-:-:S05]  /*05b0*/  IMAD.IADD R27, R27, 0x1, R0 ;  /* 0x000000011b1b7824 */ /* 0x000fca00078e0200 */
[----:B------:R-:W-:Y:S01]  /*05c0*/  ISETP.GE.U32.AND P2, PT, R27, 0x10, PT ;  /* 0x000000101b00780c */ /* 0x000fe20003f46070 */
[----:B---3--:R3:W-:Y:S04]  /*05d0*/  STS.U8 [R25], R22 ;  /* 0x0000001619007388 */ /* 0x0087e80000000000 */
[----:B--2---:R3:W-:Y:S04]  /*05e0*/  STS.U8 [R29], R20 ;  /* 0x000000141d007388 */ /* 0x0047e80000000000 */
[----:B----4-:R3:W-:Y:S04]  /*05f0*/  STS.U8 [R31], R18 ;  /* 0x000000121f007388 */ /* 0x0107e80000000000 */
[----:B-----5:R3:W-:Y:S01]  /*0600*/  STS.U8 [R33], R16 ;  /* 0x0000001021007388 */ /* 0x0207e20000000000 */
[----:B------:R-:W-:Y:S05]  /*0610*/  @!P2 BRA `(.L_x_6) ;  /* 0xfffffffc0094a947 */ /* 0x000fea000383ffff */
.L_x_5:
[----:B------:R-:W-:Y:S05]  /*0620*/  BSYNC.RECONVERGENT B1 ;  /* 0x0000000000017941 */ /* 0x000fea0003800200 */
.L_x_4:
[----:B------:R-:W-:Y:S01]  /*0630*/  BSSY.RECONVERGENT B1, `(.L_x_7) ;  /* 0x0000012000017945 */ /* 0x000fe20003800200 */
[----:B------:R-:W-:-:S03]  /*0640*/  IMAD.MOV.U32 R27, RZ, RZ, R12 ;  /* 0x000000ffff1b7224 */ /* 0x000fc600078e000c */
[----:B------:R-:W-:Y:S05]  /*0650*/  @!P1 BRA `(.L_x_8) ;  /* 0x00000000003c9947 */ /* 0x000fea0003800000 */
[----:B01-3--:R-:W2:Y:S01]  /*0660*/  LDG.E.U8 R16, desc[UR6][R6.64+0x1] ;  /* 0x0000010606107981 */ /* 0x00bea2000c1e1100 */
[----:B------:R-:W-:Y:S01]  /*0670*/  ISETP.NE.AND P2, PT, R5, 0x1, PT ;  /* 0x000000010500780c */ /* 0x000fe20003f45270 */
[----:B------:R-:W-:Y:S02]  /*0680*/  IMAD.MOV.U32 R27, RZ, RZ, R2 ;  /* 0x000000ffff1b7224 */ /* 0x000fe400078e0002 */
[----:B--2---:R2:W-:Y:S10]  /*0690*/  STS.U8 [R13+0x1], R16 ;  /* 0x000001100d007388 */ /* 0x0045f40000000000 */
[----:B------:R-:W-:Y:S05]  /*06a0*/  @!P2 BRA `(.L_x_8) ;  /* 0x000000000028a947 */ /* 0x000fea0003800000 */
[----:B------:R-:W-:Y:S01]  /*06b0*/  ISETP.NE.AND P3, PT, R5, 0x2, PT ;  /* 0x000000020500780c */ /* 0x000fe20003f65270 */
[----:B------:R-:W-:Y:S01]  /*06c0*/  IMAD.IADD R27, R2, 0x1, R0 ;  /* 0x00000001021b7824 */ /* 0x000fe200078e0200 */
[----:B------:R-:W3:Y:S11]  /*06d0*/  LDG.E.U8 R19, desc[UR6][R14.64+0x1] ;  /* 0x000001060e137981 */ /* 0x000ef6000c1e1100 */
[----:B--2---:R-:W-:-:S05]  /*06e0*/  @P3 LEA R16, P2, R27, R8, 0x2 ;  /* 0x000000081b103211 */ /* 0x004fca00078410ff */
[----:B------:R-:W-:-:S05]  /*06f0*/  @P3 IMAD.X R17, RZ, RZ, R9, P2 ;  /* 0x000000ffff113224 */ /* 0x000fca00010e0609 */
[----:B------:R-:W2:Y:S01]  /*0700*/  @P3 LDG.E.U8 R16, desc[UR6][R16.64+0x1] ;  /* 0x0000010610103981 */ /* 0x000ea2000c1e1100 */
[----:B------:R-:W-:Y:S02]  /*0710*/  @P3 IMAD R21, R0, 0x4, R24 ;  /* 0x0000000400153824 */ /* 0x000fe400078e0218 */
[----:B------:R-:W-:Y:S01]  /*0720*/  @P3 IMAD.IADD R27, R27, 0x1, R0 ;  /* 0x000000011b1b3824 */ /* 0x000fe200078e0200 */
[----:B---3--:R4:W-:Y:S04]  /*0730*/  STS.U8 [R24+0x1], R19 ;  /* 0x0000011318007388 */ /* 0x0089e80000000000 */
[----:B--2---:R4:W-:Y:S02]  /*0740*/  @P3 STS.U8 [R21+0x1], R16 ;  /* 0x0000011015003388 */ /* 0x0049e40000000000 */
.L_x_8:
[----:B------:R-:W-:Y:S05]  /*0750*/  BSYNC.RECONVERGENT B1 ;  /* 0x0000000000017941 */ /* 0x000fea0003800200 */
.L_x_7:
[----:B------:R-:W-:Y:S04]  /*0760*/  BSSY.RECONVERGENT B1, `(.L_x_9) ;  /* 0x000001d000017945 */ /* 0x000fe80003800200 */
[----:B------:R-:W-:Y:S05]  /*0770*/  @!P0 BRA `(.L_x_10) ;  /* 0x00000000006c8947 */ /* 0x000fea0003800000 */
.L_x_11:
[----:B-1--4-:R-:W-:Y:S02]  /*0780*/  IMAD.IADD R21, R0, 0x1, R27 ;  /* 0x0000000100157824 */ /* 0x012fe400078e021b */
[----:B0--3--:R-:W-:Y:S02]  /*0790*/  IMAD.SHL.U32 R25, R27, 0x4, RZ ;  /* 0x000000041b197824 */ /* 0x009fe400078e00ff */
[C-C-:B------:R-:W-:Y:S01]  /*07a0*/  IMAD.IADD R17, R21.reuse, 0x1, R0.reuse ;  /* 0x0000000115117824 */ /* 0x140fe200078e0200 */
[-C--:B------:R-:W-:Y:S02]  /*07b0*/  LEA R20, P3, R21, R8.reuse, 0x2 ;  /* 0x0000000815147211 */ /* 0x080fe400078610ff */
[----:B------:R-:W-:Y:S01]  /*07c0*/  IADD3 R22, P2, PT, R25, R8, RZ ;  /* 0x0000000819167210 */ /* 0x000fe20007f5e0ff */
[----:B------:R-:W-:Y:S02]  /*07d0*/  IMAD.IADD R27, R17, 0x1, R0 ;  /* 0x00000001111b7824 */ /* 0x000fe400078e0200 */
[----:B------:R-:W-:-:S02]  /*07e0*/  IMAD.X R21, RZ, RZ, R9, P3 ;  /* 0x000000ffff157224 */ /* 0x000fc400018e0609 */
[----:B------:R-:W-:Y:S01]  /*07f0*/  IMAD.X R23, RZ, RZ, R9, P2 ;  /* 0x000000ffff177224 */ /* 0x000fe200010e0609 */
[-C--:B0-2---:R-:W-:Y:S02]  /*0800*/  LEA R16, P2, R17, R8.reuse, 0x2 ;  /* 0x0000000811107211 */ /* 0x085fe400078410ff */
[----:B------:R-:W-:Y:S01]  /*0810*/  LEA R18, P3, R27, R8, 0x2 ;  /* 0x000000081b127211 */ /* 0x000fe200078610ff */
[----:B------:R-:W2:Y:S01]  /*0820*/  LDG.E.U8 R20, desc[UR6][R20.64+0x1] ;  /* 0x0000010614147981 */ /* 0x000ea2000c1e1100 */
[----:B------:R-:W-:-:S03]  /*0830*/  IADD3.X R17, PT, PT, RZ, R9, RZ, P2, !PT ;  /* 0x00000009ff117210 */ /* 0x000fc600017fe4ff */
[----:B------:R-:W-:Y:S01]  /*0840*/  IMAD.X R19, RZ, RZ, R9, P3 ;  /* 0x000000ffff137224 */ /* 0x000fe200018e0609 */
[----:B------:R-:W3:Y:S04]  /*0850*/  LDG.E.U8 R22, desc[UR6][R22.64+0x1] ;  /* 0x0000010616167981 */ /* 0x000ee8000c1e1100 */
[----:B------:R-:W4:Y:S04]  /*0860*/  LDG.E.U8 R16, desc[UR6][R16.64+0x1] ;  /* 0x0000010610107981 */ /* 0x000f28000c1e1100 */
[----:B------:R-:W5:Y:S01]  /*0870*/  LDG.E.U8 R18, desc[UR6][R18.64+0x1] ;  /* 0x0000010612127981 */ /* 0x000f62000c1e1100 */
[----:B------:R-:W-:-:S04]  /*0880*/  IMAD.IADD R25, R11, 0x1, R25 ;  /* 0x000000010b197824 */ /* 0x000fc800078e0219 */
[----:B------:R-:W-:-:S04]  /*0890*/  IMAD R29, R0, 0x4, R25 ;  /* 0x00000004001d7824 */ /* 0x000fc800078e0219 */
[----:B------:R-:W-:-:S04]  /*08a0*/  IMAD R31, R0, 0x4, R29 ;  /* 0x00000004001f7824 */ /* 0x000fc800078e021d */
[----:B------:R-:W-:Y:S02]  /*08b0*/  IMAD R33, R0, 0x4, R31 ;  /* 0x0000000400217824 */ /* 0x000fe400078e021f */
[----:B------:R-:W-:-:S05]  /*08c0*/  IMAD.IADD R27, R27, 0x1, R0 ;  /* 0x000000011b1b7824 */ /* 0x000fca00078e0200 */
[----:B------:R-:W-:Y:S01]  /*08d0*/  ISETP.GE.U32.AND P2, PT, R27, 0x10, PT ;  /* 0x000000101b00780c */ /* 0x000fe20003f46070 */
[----:B---3--:R0:W-:Y:S04]  /*08e0*/  STS.U8 [R25+0x1], R22 ;  /* 0x0000011619007388 */ /* 0x0081e80000000000 */
[----:B--2---:R0:W-:Y:S04]  /*08f0*/  STS.U8 [R29+0x1], R20 ;  /* 0x000001141d007388 */ /* 0x0041e80000000000 */
[----:B----4-:R0:W-:Y:S04]  /*0900*/  STS.U8 [R31+0x1], R16 ;  /* 0x000001101f007388 */ /* 0x0101e80000000000 */
[----:B-----5:R0:W-:Y:S01]  /*0910*/  STS.U8 [R33+0x1], R18 ;  /* 0x0000011221007388 */ /* 0x0201e20000000000 */
[----:B------:R-:W-:Y:S05]  /*0920*/  @!P2 BRA `(.L_x_11) ;  /* 0xfffffffc0094a947 */ /* 0x000fea000383ffff */
.L_x_10:
[----:B------:R-:W-:Y:S05]  /*0930*/  BSYNC.RECONVERGENT B1 ;  /* 0x0000000000017941 */ /* 0x000fea0003800200 */
.L_x_9:
[----:B------:R-:W-:Y:S01]  /*0940*/  BSSY.RECONVERGENT B1, `(.L_x_12) ;  /* 0x0000012000017945 */ /* 0x000fe20003800200 */
[----:B------:R-:W-:-:S03]  /*0950*/  IMAD.MOV.U32 R27, RZ, RZ, R12 ;  /* 0x000000ffff1b7224 */ /* 0x000fc600078e000c */
[----:B------:R-:W-:Y:S05]  /*0960*/  @!P1 BRA `(.L_x_13) ;  /* 0x00000000003c9947 */ /* 0x000fea0003800000 */
[----:B01234-:R-:W2:Y:S01]  /*0970*/  LDG.E.U8 R16, desc[UR6][R6.64+0x2] ;  /* 0x0000020606107981 */ /* 0x01fea2000c1e1100 */
[----:B------:R-:W-:Y:S01]  /*0980*/  ISETP.NE.AND P2, PT, R5, 0x1, PT ;  /* 0x000000010500780c */ /* 0x000fe20003f45270 */
[----:B------:R-:W-:Y:S02]  /*0990*/  IMAD.MOV.U32 R27, RZ, RZ, R2 ;  /* 0x000000ffff1b7224 */ /* 0x000fe400078e0002 */
[----:B--2---:R0:W-:Y:S10]  /*09a0*/  STS.U8 [R13+0x2], R16 ;  /* 0x000002100d007388 */ /* 0x0041f40000000000 */
        /* <DEDUP_REMOVED lines=9> */
[----:B--2---:R0:W-:Y:S04]  /*0a40*/  STS.U8 [R24+0x2], R19 ;  /* 0x0000021318007388 */ /* 0x0041e80000000000 */
[----:B---3--:R0:W-:Y:S02]  /*0a50*/  @P3 STS.U8 [R21+0x2], R16 ;  /* 0x0000021015003388 */ /* 0x0081e40000000000 */
.L_x_13:
[----:B------:R-:W-:Y:S05]  /*0a60*/  BSYNC.RECONVERGENT B1 ;  /* 0x0000000000017941 */ /* 0x000fea0003800200 */
.L_x_12:
[----:B------:R-:W-:Y:S04]  /*0a70*/  BSSY.RECONVERGENT B1, `(.L_x_14) ;  /* 0x000001d000017945 */ /* 0x000fe80003800200 */
[----:B------:R-:W-:Y:S05]  /*0a80*/  @!P0 BRA `(.L_x_15) ;  /* 0x00000000006c8947 */ /* 0x000fea0003800000 */
.L_x_16:
[----:B01--4-:R-:W-:Y:S02]  /*0a90*/  IMAD.IADD R19, R0, 0x1, R27 ;  /* 0x0000000100137824 */ /* 0x013fe400078e021b */
[----:B---3--:R-:W-:Y:S02]  /*0aa0*/  IMAD.SHL.U32 R25, R27, 0x4, RZ ;  /* 0x000000041b197824 */ /* 0x008fe400078e00ff */
[C-C-:B------:R-:W-:Y:S01]  /*0ab0*/  IMAD.IADD R21, R19.reuse, 0x1, R0.reuse ;  /* 0x0000000113157824 */ /* 0x140fe200078e0200 */
[-C--:B------:R-:W-:Y:S02]  /*0ac0*/  LEA R18, P3, R19, R8.reuse, 0x2 ;  /* 0x0000000813127211 */ /* 0x080fe400078610ff */
[----:B--2---:R-:W-:Y:S01]  /*0ad0*/  IADD3 R16, P2, PT, R25, R8, RZ ;  /* 0x0000000819107210 */ /* 0x004fe20007f5e0ff */
[----:B------:R-:W-:Y:S02]  /*0ae0*/  IMAD.IADD R27, R21, 0x1, R0 ;  /* 0x00000001151b7824 */ /* 0x000fe400078e0200 */
[----:B------:R-:W-:Y:S01]  /*0af0*/  IMAD.X R19, RZ, RZ, R9, P3 ;  /* 0x000000ffff137224 */ /* 0x000fe200018e0609 */
[----:B------:R-:W-:-:S02]  /*0b00*/  IADD3.X R17, PT, PT, RZ, R9, RZ, P2, !PT ;  /* 0x00000009ff117210 */ /* 0x000fc400017fe4ff */
[-C--:B------:R-:W-:Y:S02]  /*0b10*/  LEA R20, P2, R21, R8.reuse, 0x2 ;  /* 0x0000000815147211 */ /* 0x080fe400078410ff */
[----:B------:R-:W-:Y:S01]  /*0b20*/  LEA R22, P3, R27, R8, 0x2 ;  /* 0x000000081b167211 */ /* 0x000fe200078610ff */
[----:B------:R-:W2:Y:S02]  /*0b30*/  LDG.E.U8 R16, desc[UR6][R16.64+0x2] ;  /* 0x0000020610107981 */ /* 0x000ea4000c1e1100 */
[--C-:B------:R-:W-:Y:S02]  /*0b40*/  IMAD.X R21, RZ, RZ, R9.reuse, P2 ;  /* 0x000000ffff157224 */ /* 0x100fe400010e0609 */
[----:B------:R-:W-:Y:S01]  /*0b50*/  IMAD.X R23, RZ, RZ, R9, P3 ;  /* 0x000000ffff177224 */ /* 0x000fe200018e0609 */
[----:B------:R-:W3:Y:S04]  /*0b60*/  LDG.E.U8 R18, desc[UR6][R18.64+0x2] ;  /* 0x0000020612127981 */ /* 0x000ee8000c1e1100 */
[----:B------:R-:W4:Y:S04]  /*0b70*/  LDG.E.U8 R20, desc[UR6][R20.64+0x2] ;  /* 0x0000020614147981 */ /* 0x000f28000c1e1100 */
[----:B------:R-:W5:Y:S01]  /*0b80*/  LDG.E.U8 R22, desc[UR6][R22.64+0x2] ;  /* 0x0000020616167981 */ /* 0x000f62000c1e1100 */
[----:B------:R-:W-:-:S02]  /*0b90*/  IMAD.IADD R25, R11, 0x1, R25 ;  /* 0x000000010b197824 */ /* 0x000fc400078e0219 */
[----:B------:R-:W-:Y:S02]  /*0ba0*/  IMAD.IADD R27, R27, 0x1, R0 ;  /* 0x000000011b1b7824 */ /* 0x000fe400078e0200 */
[----:B------:R-:W-:-:S03]  /*0bb0*/  IMAD R29, R0, 0x4, R25 ;  /* 0x00000004001d7824 */ /* 0x000fc600078e0219 */
[----:B------:R-:W-:Y:S01]  /*0bc0*/  ISETP.GE.U32.AND P2, PT, R27, 0x10, PT ;  /* 0x000000101b00780c */ /* 0x000fe20003f46070 */
[----:B------:R-:W-:-:S04]  /*0bd0*/  IMAD R31, R0, 0x4, R29 ;  /* 0x00000004001f7824 */ /* 0x000fc800078e021d */
[----:B------:R-:W-:Y:S01]  /*0be0*/  IMAD R33, R0, 0x4, R31 ;  /* 0x0000000400217824 */ /* 0x000fe200078e021f */
[----:B--2---:R0:W-:Y:S04]  /*0bf0*/  STS.U8 [R25+0x2], R16 ;  /* 0x0000021019007388 */ /* 0x0041e80000000000 */
[----:B---3--:R0:W-:Y:S04]  /*0c00*/  STS.U8 [R29+0x2], R18 ;  /* 0x000002121d007388 */ /* 0x0081e80000000000 */
[----:B----4-:R0:W-:Y:S04]  /*0c10*/  STS.U8 [R31+0x2], R20 ;  /* 0x000002141f007388 */ /* 0x0101e80000000000 */
[----:B-----5:R0:W-:Y:S01]  /*0c20*/  STS.U8 [R33+0x2], R22 ;  /* 0x0000021621007388 */ /* 0x0201e20000000000 */
[----:B------:R-:W-:Y:S05]  /*0c30*/  @!P2 BRA `(.L_x_16) ;  /* 0xfffffffc0094a947 */ /* 0x000fea000383ffff */
.L_x_15:
[----:B------:R-:W-:Y:S05]  /*0c40*/  BSYNC.RECONVERGENT B1 ;  /* 0x0000000000017941 */ /* 0x000fea0003800200 */
.L_x_14:
[----:B------:R-:W-:Y:S01]  /*0c50*/  BSSY.RECONVERGENT B1, `(.L_x_17) ;  /* 0x0000012000017945 */ /* 0x000fe20003800200 */
[----:B------:R-:W-:-:S03]  /*0c60*/  IMAD.MOV.U32 R17, RZ, RZ, R12 ;  /* 0x000000ffff117224 */ /* 0x000fc600078e000c */
[----:B------:R-:W-:Y:S05]  /*0c70*/  @!P1 BRA `(.L_x_18) ;  /* 0x00000000003c9947 */ /* 0x000fea0003800000 */
[----:B------:R-:W5:Y:S01]  /*0c80*/  LDG.E.U8 R6, desc[UR6][R6.64+0x3] ;  /* 0x0000030606067981 */ /* 0x000f62000c1e1100 */
[----:B------:R-:W-:Y:S01]  /*0c90*/  ISETP.NE.AND P1, PT, R5, 0x1, PT ;  /* 0x000000010500780c */ /* 0x000fe20003f25270 */
[----:B------:R-:W-:Y:S02]  /*0ca0*/  IMAD.MOV.U32 R17, RZ, RZ, R2 ;  /* 0x000000ffff117224 */ /* 0x000fe400078e0002 */
[----:B-----5:R0:W-:Y:S10]  /*0cb0*/  STS.U8 [R13+0x3], R6 ;  /* 0x000003060d007388 */ /* 0x0201f40000000000 */
[----:B------:R-:W-:Y:S05]  /*0cc0*/  @!P1 BRA `(.L_x_18) ;  /* 0x0000000000289947 */ /* 0x000fea0003800000 */
[----:B------:R-:W-:Y:S01]  /*0cd0*/  ISETP.NE.AND P2, PT, R5, 0x2, PT ;  /* 0x000000020500780c */ /* 0x000fe20003f45270 */
[----:B------:R-:W-:Y:S01]  /*0ce0*/  IMAD.IADD R17, R2, 0x1, R0 ;  /* 0x0000000102117824 */ /* 0x000fe200078e0200 */
[----:B------:R-:W5:Y:S11]  /*0cf0*/  LDG.E.U8 R15, desc[UR6][R14.64+0x3] ;  /* 0x000003060e0f7981 */ /* 0x000f76000c1e1100 */
[----:B0-----:R-:W-:-:S05]  /*0d00*/  @P2 LEA R6, P1, R17, R8, 0x2 ;  /* 0x0000000811062211 */ /* 0x001fca00078210ff */
[----:B------:R-:W-:-:S05]  /*0d10*/  @P2 IMAD.X R7, RZ, RZ, R9, P1 ;  /* 0x000000ffff072224 */ /* 0x000fca00008e0609 */
[----:B------:R-:W2:Y:S01]  /*0d20*/  @P2 LDG.E.U8 R6, desc[UR6][R6.64+0x3] ;  /* 0x0000030606062981 */ /* 0x000ea2000c1e1100 */
[----:B------:R-:W-:Y:S02]  /*0d30*/  @P2 IMAD R5, R0, 0x4, R24 ;  /* 0x0000000400052824 */ /* 0x000fe400078e0218 */
[----:B------:R-:W-:Y:S01]  /*0d40*/  @P2 IMAD.IADD R17, R17, 0x1, R0 ;  /* 0x0000000111112824 */ /* 0x000fe200078e0200 */
[----:B-----5:R0:W-:Y:S04]  /*0d50*/  STS.U8 [R24+0x3], R15 ;  /* 0x0000030f18007388 */ /* 0x0201e80000000000 */
[----:B--2---:R0:W-:Y:S02]  /*0d60*/  @P2 STS.U8 [R5+0x3], R6 ;  /* 0x0000030605002388 */ /* 0x0041e40000000000 */
.L_x_18:
[----:B------:R-:W-:Y:S05]  /*0d70*/  BSYNC.RECONVERGENT B1 ;  /* 0x0000000000017941 */ /* 0x000fea0003800200 */
.L_x_17:
[----:B------:R-:W-:Y:S05]  /*0d80*/  @!P0 BRA `(.L_x_1) ;  /* 0x00000000006c8947 */ /* 0x000fea0003800000 */
.L_x_19:
[----:B01--4-:R-:W-:Y:S01]  /*0d90*/  IMAD.IADD R19, R0, 0x1, R17 ;  /* 0x0000000100137824 */ /* 0x013fe200078e0211 */
[----:B------:R-:W-:-:S03]  /*0da0*/  SHF.L.U32 R5, R17, 0x2, RZ ;  /* 0x0000000211057819 */ /* 0x000fc600000006ff */
[--C-:B------:R-:W-:Y:S01]  /*0db0*/  IMAD.IADD R15, R19, 0x1, R0.reuse ;  /* 0x00000001130f7824 */ /* 0x100fe200078e0200 */
[-C--:B--23--:R-:W-:Y:S02]  /*0dc0*/  IADD3 R16, P0, PT, R5, R8.reuse, RZ ;  /* 0x0000000805107210 */ /* 0x08cfe40007f1e0ff */
[-C--:B------:R-:W-:Y:S01]  /*0dd0*/  LEA R18, P1, R19, R8.reuse, 0x2 ;  /* 0x0000000813127211 */ /* 0x080fe200078210ff */
[C---:B------:R-:W-:Y:S02]  /*0de0*/  IMAD.IADD R13, R15.reuse, 0x1, R0 ;  /* 0x000000010f0d7824 */ /* 0x040fe400078e0200 */
[--C-:B------:R-:W-:Y:S01]  /*0df0*/  IMAD.X R17, RZ, RZ, R9.reuse, P0 ;  /* 0x000000ffff117224 */ /* 0x100fe200000e0609 */
[-C--:B------:R-:W-:Y:S01]  /*0e00*/  LEA R14, P0, R15, R8.reuse, 0x2 ;  /* 0x000000080f0e7211 */ /* 0x080fe200078010ff */
[--C-:B------:R-:W-:Y:S01]  /*0e10*/  IMAD.X R19, RZ, RZ, R9.reuse, P1 ;  /* 0x000000ffff137224 */ /* 0x100fe200008e0609 */
[----:B------:R-:W-:Y:S02]  /*0e20*/  LEA R6, P1, R13, R8, 0x2 ;  /* 0x000000080d067211 */ /* 0x000fe400078210ff */
[----:B------:R0:W2:Y:S01]  /*0e30*/  LDG.E.U8 R16, desc[UR6][R16.64+0x3] ;  /* 0x0000030610107981 */ /* 0x0000a2000c1e1100 */
[----:B------:R-:W-:-:S02]  /*0e40*/  IMAD.X R15, RZ, RZ, R9, P0 ;  /* 0x000000ffff0f7224 */ /* 0x000fc400000e0609 */
        /* <DEDUP_REMOVED lines=8> */
[----:B0-----:R-:W-:-:S05]  /*0ed0*/  IMAD.IADD R17, R13, 0x1, R0 ;  /* 0x000000010d117824 */ /* 0x001fca00078e0200 */
[----:B------:R-:W-:Y:S01]  /*0ee0*/  ISETP.GE.U32.AND P0, PT, R17, 0x10, PT ;  /* 0x000000101100780c */ /* 0x000fe20003f06070 */
[----:B--2---:R0:W-:Y:S04]  /*0ef0*/  STS.U8 [R5+0x3], R16 ;  /* 0x0000031005007388 */ /* 0x0041e80000000000 */
[----:B---3--:R0:W-:Y:S04]  /*0f00*/  STS.U8 [R21+0x3], R18 ;  /* 0x0000031215007388 */ /* 0x0081e80000000000 */
[----:B----4-:R0:W-:Y:S04]  /*0f10*/  STS.U8 [R23+0x3], R14 ;  /* 0x0000030e17007388 */ /* 0x0101e80000000000 */
[----:B-----5:R0:W-:Y:S01]  /*0f20*/  STS.U8 [R25+0x3], R6 ;  /* 0x0000030619007388 */ /* 0x0201e20000000000 */
[----:B------:R-:W-:Y:S05]  /*0f30*/  @!P0 BRA `(.L_x_19) ;  /* 0xfffffffc00948947 */ /* 0x000fea000383ffff */
.L_x_1:
[----:B------:R-:W-:Y:S05]  /*0f40*/  BSYNC.RECONVERGENT B0 ;  /* 0x0000000000007941 */ /* 0x000fea0003800200 */
.L_x_0:
[----:B0--3--:R-:W-:Y:S01]  /*0f50*/  LOP3.LUT R18, R4, 0x3, RZ, 0xc0, !PT ;  /* 0x0000000304127812 */ /* 0x009fe200078ec0ff */
[----:B--2---:R-:W-:Y:S02]  /*0f60*/  IMAD.IADD R13, R2, 0x1, R0 ;  /* 0x00000001020d7824 */ /* 0x004fe400078e0200 */
[----:B------:R-:W-:-:S07]  /*0f70*/  IMAD.MOV.U32 R11, RZ, RZ, RZ ;  /* 0x000000ffff0b7224 */ /* 0x000fce00078e00ff */
.L_x_25:
[----:B------:R-:W-:Y:S01]  /*0f80*/  ISETP.GT.U32.AND P0, PT, R12, 0xf, PT ;  /* 0x0000000f0c00780c */ /* 0x000fe20003f04070 */
[----:B------:R-:W-:-:S12]  /*0f90*/  BSSY.RECONVERGENT B0, `(.L_x_20) ;  /* 0x0000051000007945 */ /* 0x000fd80003800200 */
[----:B012---:R-:W-:Y:S05]  /*0fa0*/  @P0 BRA `(.L_x_21) ;  /* 0x00000004003c0947 */ /* 0x007fea0003800000 */
[----:B------:R-:W-:Y:S01]  /*0fb0*/  ISETP.NE.AND P0, PT, R18, RZ, PT ;  /* 0x000000ff1200720c */ /* 0x000fe20003f05270 */
[----:B------:R-:W-:Y:S01]  /*0fc0*/  BSSY.RECONVERGENT B1, `(.L_x_22) ;  /* 0x0000025000017945 */ /* 0x000fe20003800200 */
[----:B------:R-:W-:Y:S01]  /*0fd0*/  ISETP.GE.U32.AND P3, PT, R3, 0x3, PT ;  /* 0x000000030300780c */ /* 0x000fe20003f66070 */
[----:B-1--4-:R-:W-:Y:S01]  /*0fe0*/  IMAD.MOV.U32 R19, RZ, RZ, R12 ;  /* 0x000000ffff137224 */ /* 0x012fe200078e000c */
[----:B------:R-:W-:Y:S02]  /*0ff0*/  SHF.R.U32.HI R7, RZ, 0x2, R11 ;  /* 0x00000002ff077819 */ /* 0x000fe4000001160b */
[----:B------:R-:W-:-:S07]  /*1000*/  LOP3.LUT R6, R11, 0x3, RZ, 0xc0, !PT ;  /* 0x000000030b067812 */ /* 0x000fce00078ec0ff */
[----:B------:R-:W-:Y:S05]  /*1010*/  @!P0 BRA `(.L_x_23) ;  /* 0x00000000007c8947 */ /* 0x000fea0003800000 */
[----:B------:R-:W0:Y:S01]  /*1020*/  LDC.64 R4, c[0x0][0x3a0] ;  /* 0x0000e800ff047b82 */ /* 0x000e220000000a00 */
[----:B------:R-:W-:-:S04]  /*1030*/  LEA R9, R12, R11, 0x6 ;  /* 0x0000000b0c097211 */ /* 0x000fc800078e30ff */
[----:B0-----:R-:W-:-:S05]  /*1040*/  IADD3 R8, P0, PT, R9, R4, RZ ;  /* 0x0000000409087210 */ /* 0x001fca0007f1e0ff */
[----:B------:R-:W-:-:S05]  /*1050*/  IMAD.X R9, RZ, RZ, R5, P0 ;  /* 0x000000ffff097224 */ /* 0x000fca00000e0605 */
[----:B------:R-:W2:Y:S01]  /*1060*/  LDG.E.U8 R8, desc[UR6][R8.64] ;  /* 0x0000000608087981 */ /* 0x000ea2000c1e1100 */
[----:B------:R-:W0:Y:S01]  /*1070*/  S2UR UR5, SR_CgaCtaId ;  /* 0x00000000000579c3 */ /* 0x000e220000008800 */
[----:B------:R-:W-:Y:S01]  /*1080*/  UMOV UR4, 0x400 ;  /* 0x0000040000047882 */ /* 0x000fe20000000000 */
[----:B------:R-:W-:Y:S01]  /*1090*/  ISETP.NE.AND P0, PT, R18, 0x1, PT ;  /* 0x000000011200780c */ /* 0x000fe20003f05270 */
[----:B------:R-:W-:Y:S01]  /*10a0*/  UIADD3 UR4, UPT, UPT, UR4, 0xb40, URZ ;  /* 0x00000b4004047890 */ /* 0x000fe2000fffe0ff */
[----:B------:R-:W-:-:S03]  /*10b0*/  IMAD.MOV.U32 R19, RZ, RZ, R2 ;  /* 0x000000ffff137224 */ /* 0x000fc600078e0002 */
[----:B0-----:R-:W-:-:S06]  /*10c0*/  ULEA UR4, UR5, UR4, 0x18 ;  /* 0x0000000405047291 */ /* 0x001fcc000f8ec0ff */
[----:B------:R-:W-:-:S05]  /*10d0*/  LEA R15, R7, UR4, 0x2 ;  /* 0x00000004070f7c11 */ /* 0x000fca000f8e10ff */
[----:B------:R-:W-:-:S04]  /*10e0*/  IMAD.IADD R15, R6, 0x1, R15 ;  /* 0x00000001060f7824 */ /* 0x000fc800078e020f */
[----:B------:R-:W-:-:S05]  /*10f0*/  IMAD R17, R12, 0x40, R15 ;  /* 0x000000400c117824 */ /* 0x000fca00078e020f */
[----:B--2---:R0:W-:Y:S01]  /*1100*/  STS.U8 [R17], R8 ;  /* 0x0000000811007388 */ /* 0x0041e20000000000 */
[----:B------:R-:W-:Y:S05]  /*1110*/  @!P0 BRA `(.L_x_23) ;  /* 0x00000000003c8947 */ /* 0x000fea0003800000 */
[----:B------:R-:W-:Y:S01]  /*1120*/  ISETP.NE.AND P0, PT, R18, 0x2, PT ;  /* 0x000000021200780c */ /* 0x000fe20003f05270 */
[----:B------:R-:W-:-:S05]  /*1130*/  IMAD R9, R2, 0x40, R11 ;  /* 0x0000004002097824 */ /* 0x000fca00078e020b */
[----:B0-----:R-:W-:-:S05]  /*1140*/  IADD3 R8, P1, PT, R9, R4, RZ ;  /* 0x0000000409087210 */ /* 0x001fca0007f3e0ff */
[----:B------:R-:W-:Y:S02]  /*1150*/  IMAD.X R9, RZ, RZ, R5, P1 ;  /* 0x000000ffff097224 */ /* 0x000fe400008e0605 */
[----:B------:R-:W-:-:S03]  /*1160*/  @P0 IMAD R15, R13, 0x40, R11 ;  /* 0x000000400d0f0824 */ /* 0x000fc600078e020b */
[----:B------:R-:W2:Y:S02]  /*1170*/  LDG.E.U8 R8, desc[UR6][R8.64] ;  /* 0x0000000608087981 */ /* 0x000ea4000c1e1100 */
[----:B------:R-:W-:-:S05]  /*1180*/  @P0 IADD3 R4, P2, PT, R15, R4, RZ ;  /* 0x000000040f040210 */ /* 0x000fca0007f5e0ff */
[----:B------:R-:W-:-:S05]  /*1190*/  @P0 IMAD.X R5, RZ, RZ, R5, P2 ;  /* 0x000000ffff050224 */ /* 0x000fca00010e0605 */
[----:B------:R-:W3:Y:S01]  /*11a0*/  @P0 LDG.E.U8 R4, desc[UR6][R4.64] ;  /* 0x0000000604040981 */ /* 0x000ee2000c1e1100 */
[----:B------:R-:W-:-:S04]  /*11b0*/  IMAD R17, R0, 0x40, R17 ;  /* 0x0000004000117824 */ /* 0x000fc800078e0211 */
[----:B------:R-:W-:Y:S02]  /*11c0*/  @P0 IMAD R15, R0, 0x40, R17 ;  /* 0x00000040000f0824 */ /* 0x000fe400078e0211 */
[----:B------:R-:W-:Y:S02]  /*11d0*/  IMAD.MOV.U32 R19, RZ, RZ, R13 ;  /* 0x000000ffff137224 */ /* 0x000fe400078e000d */
[----:B------:R-:W-:Y:S01]  /*11e0*/  @P0 IMAD.IADD R19, R13, 0x1, R0 ;  /* 0x000000010d130824 */ /* 0x000fe200078e0200 */
[----:B--2---:R1:W-:Y:S04]  /*11f0*/  STS.U8 [R17], R8 ;  /* 0x0000000811007388 */ /* 0x0043e80000000000 */
[----:B---3--:R1:W-:Y:S02]  /*1200*/  @P0 STS.U8 [R15], R4 ;  /* 0x000000040f000388 */ /* 0x0083e40000000000 */
.L_x_23:
[----:B------:R-:W-:Y:S05]  /*1210*/  BSYNC.RECONVERGENT B1 ;  /* 0x0000000000017941 */ /* 0x000fea0003800200 */
.L_x_22:
[----:B------:R-:W-:Y:S05]  /*1220*/  @!P3 BRA `(.L_x_21) ;  /* 0x00000000009cb947 */ /* 0x000fea0003800000 */
[----:B------:R-:W2:Y:S01]  /*1230*/  S2UR UR5, SR_CgaCtaId ;  /* 0x00000000000579c3 */ /* 0x000ea20000008800 */
[----:B------:R-:W3:Y:S01]  /*1240*/  LDCU.64 UR8, c[0x0][0x3a0] ;  /* 0x00007400ff0877ac */ /* 0x000ee20008000a00 */
[C---:B-1----:R-:W-:Y:S02]  /*1250*/  IMAD.SHL.U32 R4, R19.reuse, 0x40, RZ ;  /* 0x0000004013047824 */ /* 0x042fe400078e00ff */
[----:B0-----:R-:W-:Y:S01]  /*1260*/  IMAD.IADD R8, R19, 0x1, R0 ;  /* 0x0000000113087824 */ /* 0x001fe200078e0200 */
[----:B------:R-:W-:Y:S01]  /*1270*/  UMOV UR4, 0x400 ;  /* 0x0000040000047882 */ /* 0x000fe20000000000 */
[----:B------:R-:W-:Y:S01]  /*1280*/  IMAD R7, R7, 0x4, R4 ;  /* 0x0000000407077824 */ /* 0x000fe200078e0204 */
[----:B------:R-:W-:Y:S01]  /*1290*/  UIADD3 UR4, UPT, UPT, UR4, 0xb40, URZ ;  /* 0x00000b4004047890 */ /* 0x000fe2000fffe0ff */
[----:B------:R-:W-:Y:S01]  /*12a0*/  IADD3 R21, PT, PT, R4, R11, RZ ;  /* 0x0000000b04157210 */ /* 0x000fe20007ffe0ff */
[----:B------:R-:W-:-:S04]  /*12b0*/  IMAD R27, R8, 0x40, R11 ;  /* 0x00000040081b7824 */ /* 0x000fc800078e020b */
[C-C-:B------:R-:W-:Y:S02]  /*12c0*/  IMAD R29, R0.reuse, 0xc0, R21.reuse ;  /* 0x000000c0001d7824 */ /* 0x140fe400078e0215 */
[----:B------:R-:W-:Y:S02]  /*12d0*/  IMAD R25, R0, 0x80, R21 ;  /* 0x0000008000197824 */ /* 0x000fe400078e0215 */
[----:B---3--:R-:W-:Y:S02]  /*12e0*/  IMAD.U32 R4, RZ, RZ, UR8 ;  /* 0x00000008ff047e24 */ /* 0x008fe4000f8e00ff */
[----:B------:R-:W-:Y:S01]  /*12f0*/  IMAD.U32 R5, RZ, RZ, UR9 ;  /* 0x00000009ff057e24 */ /* 0x000fe2000f8e00ff */
[----:B--2---:R-:W-:-:S06]  /*1300*/  ULEA UR4, UR5, UR4, 0x18 ;  /* 0x0000000405047291 */ /* 0x004fcc000f8ec0ff */
[----:B------:R-:W-:-:S07]  /*1310*/  IADD3 R23, PT, PT, R7, UR4, R6 ;  /* 0x0000000407177c10 */ /* 0x000fce000fffe006 */
.L_x_24:
[-C--:B------:R-:W-:Y:S02]  /*1320*/  IADD3 R6, P0, PT, R21, R4.reuse, RZ ;  /* 0x0000000415067210 */ /* 0x080fe40007f1e0ff */
[-C--:B--2---:R-:W-:Y:S02]  /*1330*/  IADD3 R8, P1, PT, R27, R4.reuse, RZ ;  /* 0x000000041b087210 */ /* 0x084fe40007f3e0ff */
[-C--:B------:R-:W-:Y:S01]  /*1340*/  IADD3 R14, P2, PT, R25, R4.reuse, RZ ;  /* 0x00000004190e7210 */ /* 0x080fe20007f5e0ff */
[--C-:B------:R-:W-:Y:S01]  /*1350*/  IMAD.X R7, RZ, RZ, R5.reuse, P0 ;  /* 0x000000ffff077224 */ /* 0x100fe200000e0605 */
[----:B------:R-:W-:Y:S01]  /*1360*/  IADD3 R16, P0, PT, R29, R4, RZ ;  /* 0x000000041d107210 */ /* 0x000fe20007f1e0ff */
[--C-:B------:R-:W-:Y:S02]  /*1370*/  IMAD.X R9, RZ, RZ, R5.reuse, P1 ;  /* 0x000000ffff097224 */ /* 0x100fe400008e0605 */
[--C-:B------:R-:W-:Y:S01]  /*1380*/  IMAD.X R15, RZ, RZ, R5.reuse, P2 ;  /* 0x000000ffff0f7224 */ /* 0x100fe200010e0605 */
[----:B------:R-:W2:Y:S01]  /*1390*/  LDG.E.U8 R6, desc[UR6][R6.64] ;  /* 0x0000000606067981 */ /* 0x000ea2000c1e1100 */
[----:B------:R-:W-:-:S03]  /*13a0*/  IMAD.X R17, RZ, RZ, R5, P0 ;  /* 0x000000ffff117224 */ /* 0x000fc600000e0605 */
[----:B------:R-:W3:Y:S04]  /*13b0*/  LDG.E.U8 R8, desc[UR6][R8.64] ;  /* 0x0000000608087981 */ /* 0x000ee8000c1e1100 */
[----:B------:R-:W4:Y:S04]  /*13c0*/  LDG.E.U8 R14, desc[UR6][R14.64] ;  /* 0x000000060e0e7981 */ /* 0x000f28000c1e1100 */
[----:B------:R-:W5:Y:S01]  /*13d0*/  LDG.E.U8 R16, desc[UR6][R16.64] ;  /* 0x0000000610107981 */ /* 0x000f62000c1e1100 */
[C-C-:B------:R-:W-:Y:S02]  /*13e0*/  IMAD R31, R0.reuse, 0x40, R23.reuse ;  /* 0x00000040001f7824 */ /* 0x140fe400078e0217 */
[----:B------:R-:W-:-:S02]  /*13f0*/  IMAD R33, R0, 0x80, R23 ;  /* 0x0000008000217824 */ /* 0x000fc400078e0217 */
[C---:B------:R-:W-:Y:S02]  /*1400*/  IMAD R35, R0.reuse, 0xc0, R23 ;  /* 0x000000c000237824 */ /* 0x040fe400078e0217 */
[C---:B------:R-:W-:Y:S02]  /*1410*/  IMAD R19, R0.reuse, 0x4, R19 ;  /* 0x0000000400137824 */ /* 0x040fe400078e0213 */
[----:B------:R-:W-:-:S03]  /*1420*/  IMAD.WIDE.U32 R4, R0, 0x100, R4 ;  /* 0x0000010000047825 */ /* 0x000fc600078e0004 */
[----:B------:R-:W-:Y:S01]  /*1430*/  ISETP.GE.U32.AND P0, PT, R19, 0x10, PT ;  /* 0x000000101300780c */ /* 0x000fe20003f06070 */
[----:B--2---:R0:W-:Y:S04]  /*1440*/  STS.U8 [R23], R6 ;  /* 0x0000000617007388 */ /* 0x0041e80000000000 */
[----:B---3--:R2:W-:Y:S04]  /*1450*/  STS.U8 [R31], R8 ;  /* 0x000000081f007388 */ /* 0x0085e80000000000 */
[----:B----4-:R2:W-:Y:S01]  /*1460*/  STS.U8 [R33], R14 ;  /* 0x0000000e21007388 */ /* 0x0105e20000000000 */
[----:B0-----:R-:W-:-:S03]  /*1470*/  IMAD R23, R0, 0x100, R23 ;  /* 0x0000010000177824 */ /* 0x001fc600078e0217 */
[----:B-----5:R2:W-:Y:S01]  /*1480*/  STS.U8 [R35], R16 ;  /* 0x0000001023007388 */ /* 0x0205e20000000000 */
[----:B------:R-:W-:Y:S05]  /*1490*/  @!P0 BRA `(.L_x_24) ;  /* 0xfffffffc00a08947 */ /* 0x000fea000383ffff */
.L_x_21:
[----:B------:R-:W-:Y:S05]  /*14a0*/  BSYNC.RECONVERGENT B0 ;  /* 0x0000000000007941 */ /* 0x000fea0003800200 */
.L_x_20:
[----:B------:R-:W-:-:S05]  /*14b0*/  VIADD R11, R11, 0x1 ;  /* 0x000000010b0b7836 */ /* 0x000fca0000000000 */
[----:B------:R-:W-:-:S13]  /*14c0*/  ISETP.NE.AND P0, PT, R11, 0x40, PT ;  /* 0x000000400b00780c */ /* 0x000fda0003f05270 */
[----:B------:R-:W-:Y:S05]  /*14d0*/  @P0 BRA `(.L_x_25) ;  /* 0xfffffff800a80947 */ /* 0x000fea000383ffff */
[----:B012-4-:R-:W0:Y:S02]  /*14e0*/  LDC.64 R16, c[0x0][0x380] ;  /* 0x0000e000ff107b82 */ /* 0x017e240000000a00 */
[----:B0-----:R-:W-:-:S06]  /*14f0*/  IMAD.WIDE R16, R10, 0x20, R16 ;  /* 0x000000200a107825 */ /* 0x001fcc00078e0210 */
[----:B------:R-:W-:Y:S06]  /*1500*/  BAR.SYNC.DEFER_BLOCKING 0x0 ;  /* 0x0000000000007b1d */ /* 0x000fec0000010000 */
[----:B------:R-:W2:Y:S04]  /*1510*/  LDG.E.64 R6, desc[UR6][R16.64] ;  /* 0x0000000610067981 */ /* 0x000ea8000c1e1b00 */
[----:B------:R-:W3:Y:S04]  /*1520*/  LDG.E.64 R2, desc[UR6][R16.64+0x8] ;  /* 0x0000080610027981 */ /* 0x000ee8000c1e1b00 */
[----:B------:R-:W4:Y:S01]  /*1530*/  LDG.E R31, desc[UR6][R16.64+0x18] ;  /* 0x00001806101f7981 */ /* 0x000f22000c1e1900 */
[----:B------:R-:W-:Y:S01]  /*1540*/  MOV R11, 0x400 ;  /* 0x00000400000b7802 */ /* 0x000fe20000000f00 */
[----:B------:R-:W-:Y:S01]  /*1550*/  IMAD.MOV.U32 R14, RZ, RZ, 0x1 ;  /* 0x00000001ff0e7424 */ /* 0x000fe200078e00ff */
[----:B------:R-:W0:Y:S01]  /*1560*/  S2R R5, SR_CgaCtaId ;  /* 0x0000000000057919 */ /* 0x000e220000008800 */
[----:B------:R-:W-:-:S02]  /*1570*/  IMAD.MOV.U32 R13, RZ, RZ, 0x2 ;  /* 0x00000002ff0d7424 */ /* 0x000fc400078e00ff */
[----:B------:R-:W-:Y:S02]  /*1580*/  VIADD R0, R11, 0x900 ;  /* 0x000009000b007836 */ /* 0x000fe40000000000 */
[----:B------:R-:W-:Y:S01]  /*1590*/  IMAD.MOV.U32 R21, RZ, RZ, 0x3 ;  /* 0x00000003ff157424 */ /* 0x000fe200078e00ff */
[C---:B0-----:R-:W-:Y:S02]  /*15a0*/  LEA R11, R5.reuse, R11, 0x18 ;  /* 0x0000000b050b7211 */ /* 0x041fe400078ec0ff */
[----:B------:R-:W-:-:S03]  /*15b0*/  LEA R5, R5, R0, 0x18 ;  /* 0x0000000005057211 */ /* 0x000fc600078ec0ff */
[C---:B------:R-:W-:Y:S02]  /*15c0*/  IMAD R11, R12.reuse, 0x48, R11 ;  /* 0x000000480c0b7824 */ /* 0x040fe400078e020b */
[----:B------:R-:W-:-:S03]  /*15d0*/  IMAD R12, R12, 0x12, R5 ;  /* 0x000000120c0c7824 */ /* 0x000fc600078e0205 */
[----:B------:R-:W-:Y:S01]  /*15e0*/  STS.U8 [R11], RZ ;  /* 0x000000ff0b007388 */ /* 0x000fe20000000000 */
[C---:B--2---:R-:W-:Y:S02]  /*15f0*/  PRMT R8, R6.reuse, 0x7770, RZ ;  /* 0x0000777006087816 */ /* 0x044fe400000000ff */
[----:B------:R-:W-:Y:S02]  /*1600*/  PRMT R30, R6, 0x7771, RZ ;  /* 0x00007771061e7816 */ /* 0x000fe400000000ff */
[----:B------:R-:W-:Y:S02]  /*1610*/  LOP3.LUT R4, R8, 0xff, RZ, 0xc0, !PT ;  /* 0x000000ff08047812 */ /* 0x000fe400078ec0ff */
[----:B------:R-:W-:Y:S02]  /*1620*/  PRMT R9, R6, 0x7772, RZ ;  /* 0x0000777206097816 */ /* 0x000fe400000000ff */
[----:B------:R-:W-:Y:S02]  /*1630*/  LOP3.LUT R0, R30, 0xff, RZ, 0xc0, !PT ;  /* 0x000000ff1e007812 */ /* 0x000fe400078ec0ff */
[----:B------:R-:W-:-:S02]  /*1640*/  IADD3 R15, PT, PT, R1, R4, RZ ;  /* 0x00000004010f7210 */ /* 0x000fc40007ffe0ff */
[----:B------:R-:W-:Y:S01]  /*1650*/  PRMT R28, R6, 0x7773, RZ ;  /* 0x00007773061c7816 */ /* 0x000fe200000000ff */
[----:B------:R-:W-:Y:S01]  /*1660*/  IMAD.IADD R5, R1, 0x1, R0 ;  /* 0x0000000101057824 */ /* 0x000fe200078e0200 */
[----:B------:R-:W-:Y:S01]  /*1670*/  LOP3.LUT R4, R9, 0xff, RZ, 0xc0, !PT ;  /* 0x000000ff09047812 */ /* 0x000fe200078ec0ff */
[----:B------:R-:W-:Y:S01]  /*1680*/  STL.U8 [R15], RZ ;  /* 0x000000ff0f007387 */ /* 0x000fe20000100000 */
[----:B------:R-:W-:Y:S02]  /*1690*/  LOP3.LUT R0, R28, 0xff, RZ, 0xc0, !PT ;  /* 0x000000ff1c007812 */ /* 0x000fe400078ec0ff */
[----:B------:R-:W-:Y:S01]  /*16a0*/  PRMT R29, R7, 0x7770, RZ ;  /* 0x00007770071d7816 */ /* 0x000fe200000000ff */
[----:B------:R-:W-:Y:S01]  /*16b0*/  IMAD.IADD R20, R1, 0x1, R4 ;  /* 0x0000000101147824 */ /* 0x000fe200078e0204 */
[----:B------:R-:W-:Y:S01]  /*16c0*/  PRMT R4, R7, 0x7771, RZ ;  /* 0x0000777107047816 */ /* 0x000fe200000000ff */
[----:B------:R-:W-:Y:S01]  /*16d0*/  IMAD.IADD R18, R1, 0x1, R0 ;  /* 0x0000000101127824 */ /* 0x000fe200078e0200 */
[----:B------:R0:W-:Y:S01]  /*16e0*/  STL.U8 [R15+0x10], RZ ;  /* 0x000010ff0f007387 */ /* 0x0001e20000100000 */
[----:B------:R-:W-:-:S02]  /*16f0*/  LOP3.LUT R6, R29, 0xff, RZ, 0xc0, !PT ;  /* 0x000000ff1d067812 */ /* 0x000fc400078ec0ff */
[----:B------:R-:W-:Y:S01]  /*1700*/  LOP3.LUT R0, R4, 0xff, RZ, 0xc0, !PT ;  /* 0x000000ff04007812 */ /* 0x000fe200078ec0ff */
[----:B------:R-:W-:Y:S01]  /*1710*/  STL.U8 [R5], R14 ;  /* 0x0000000e05007387 */ /* 0x000fe20000100000 */
[----:B---3--:R-:W-:Y:S01]  /*1720*/  PRMT R19, R2, 0x7770, RZ ;  /* 0x0000777002137816 */ /* 0x008fe200000000ff */
[----:B------:R-:W-:Y:S01]  /*1730*/  IMAD.IADD R25, R1, 0x1, R6 ;  /* 0x0000000101197824 */ /* 0x000fe200078e0206 */
[----:B------:R-:W-:Y:S01]  /*1740*/  PRMT R24, R3, 0x7770, RZ ;  /* 0x0000777003187816 */ /* 0x000fe200000000ff */
[----:B------:R1:W-:Y:S01]  /*1750*/  STL.U8 [R5+0x10], RZ ;  /* 0x000010ff05007387 */ /* 0x0003e20000100000 */
[----:B0-----:R-:W-:-:S03]  /*1760*/  PRMT R15, R7, 0x7773, RZ ;  /* 0x00007773070f7816 */ /* 0x001fc600000000ff */
[----:B------:R-:W-:Y:S01]  /*1770*/  STL.U8 [R20], R13 ;  /* 0x0000000d14007387 */ /* 0x000fe20000100000 */
[----:B-1----:R-:W-:Y:S01]  /*1780*/  PRMT R5, R7, 0x7772, RZ ;  /* 0x0000777207057816 */ /* 0x002fe200000000ff */
[----:B------:R-:W-:Y:S01]  /*1790*/  IMAD.IADD R7, R1, 0x1, R0 ;  /* 0x0000000101077824 */ /* 0x000fe200078e0200 */
[----:B------:R-:W-:Y:S01]  /*17a0*/  LOP3.LUT R0, R15, 0xff, RZ, 0xc0, !PT ;  /* 0x000000ff0f007812 */ /* 0x000fe200078ec0ff */
[----:B------:R0:W-:Y:S01]  /*17b0*/  STL.U8 [R20+0x10], RZ ;  /* 0x000010ff14007387 */ /* 0x0001e20000100000 */
[----:B------:R-:W-:-:S03]  /*17c0*/  LOP3.LUT R6, R5, 0xff, RZ, 0xc0, !PT ;  /* 0x000000ff05067812 */ /* 0x000fc600078ec0ff */
[----:B------:R-:W-:Y:S01]  /*17d0*/  STL.U8 [R18], R21 ;  /* 0x0000001512007387 */ /* 0x000fe20000100000 */
[C---:B------:R-:W-:Y:S02]  /*17e0*/  IMAD.IADD R23, R1.reuse, 0x1, R0 ;  /* 0x0000000101177824 */ /* 0x040fe400078e0200 */
[----:B------:R-:W-:Y:S01]  /*17f0*/  IMAD.IADD R22, R1, 0x1, R6 ;  /* 0x0000000101167824 */ /* 0x000fe200078e0206 */
[----:B0-----:R-:W-:Y:S01]  /*1800*/  PRMT R20, R2, 0x7771, RZ ;  /* 0x0000777102147816 */ /* 0x001fe200000000ff */
[----:B------:R0:W-:Y:S01]  /*1810*/  STL.U8 [R18+0x10], RZ ;  /* 0x000010ff12007387 */ /* 0x0001e20000100000 */
[----:B------:R-:W-:Y:S02]  /*1820*/  LOP3.LUT R6, R19, 0xff, RZ, 0xc0, !PT ;  /* 0x000000ff13067812 */ /* 0x000fe400078ec0ff */
[----:B------:R-:W-:Y:S01]  /*1830*/  LOP3.LUT R0, R20, 0xff, RZ, 0xc0, !PT ;  /* 0x000000ff14007812 */ /* 0x000fe200078ec0ff */
[----:B------:R-:W-:Y:S02]  /*1840*/  STL.U8 [R25], RZ ;  /* 0x000000ff19007387 */ /* 0x000fe40000100000 */
[----:B------:R-:W-:Y:S01]  /*1850*/  IMAD.IADD R26, R1, 0x1, R6 ;  /* 0x00000001011a7824 */ /* 0x000fe200078e0206 */
[C---:B0-----:R-:W-:Y:S01]  /*1860*/  PRMT R18, R2.reuse, 0x7772, RZ ;  /* 0x0000777202127816 */ /* 0x041fe200000000ff */
[----:B------:R0:W-:Y:S04]  /*1870*/  STL.U8 [R25+0x10], R14 ;  /* 0x0000100e19007387 */ /* 0x0001e80000100000 */
[----:B------:R-:W-:Y:S04]  /*1880*/  STL.U8 [R7], R14 ;  /* 0x0000000e07007387 */ /* 0x000fe80000100000 */
[----:B------:R1:W-:Y:S01]  /*1890*/  STL.U8 [R7+0x10], R14 ;  /* 0x0000100e07007387 */ /* 0x0003e20000100000 */
[----:B0-----:R-:W-:-:S02]  /*18a0*/  PRMT R25, R2, 0x7773, RZ ;  /* 0x0000777302197816 */ /* 0x001fc400000000ff */
[----:B------:R-:W-:Y:S01]  /*18b0*/  LOP3.LUT R2, R18, 0xff, RZ, 0xc0, !PT ;  /* 0x000000ff12027812 */ /* 0x000fe200078ec0ff */
[----:B------:R-:W-:Y:S04]  /*18c0*/  STL.U8 [R22], R13 ;  /* 0x0000000d16007387 */ /* 0x000fe80000100000 */
[----:B------:R0:W-:Y:S01]  /*18d0*/  STL.U8 [R22+0x10], R14 ;  /* 0x0000100e16007387 */ /* 0x0001e20000100000 */
[----:B-1----:R-:W-:Y:S01]  /*18e0*/  IMAD.IADD R7, R1, 0x1, R0 ;  /* 0x0000000101077824 */ /* 0x002fe200078e0200 */
[----:B------:R-:W-:Y:S02]  /*18f0*/  LOP3.LUT R0, R25, 0xff, RZ, 0xc0, !PT ;  /* 0x000000ff19007812 */ /* 0x000fe400078ec0ff */
[----:B------:R-:W-:Y:S03]  /*1900*/  STL.U8 [R23], R21 ;  /* 0x0000001517007387 */ /* 0x000fe60000100000 */
[C---:B------:R-:W-:Y:S01]  /*1910*/  IMAD.IADD R6, R1.reuse, 0x1, R0 ;  /* 0x0000000101067824 */ /* 0x040fe200078e0200 */
[----:B------:R1:W-:Y:S01]  /*1920*/  STL.U8 [R23+0x10], R14 ;  /* 0x0000100e17007387 */ /* 0x0003e20000100000 */
[----:B0-----:R-:W-:Y:S01]  /*1930*/  IMAD.IADD R22, R1, 0x1, R2 ;  /* 0x0000000101167824 */ /* 0x001fe200078e0202 */
[----:B------:R-:W-:-:S02]  /*1940*/  LOP3.LUT R2, R24, 0xff, RZ, 0xc0, !PT ;  /* 0x000000ff18027812 */ /* 0x000fc400078ec0ff */
[----:B------:R-:W-:Y:S04]  /*1950*/  STL.U8 [R26], RZ ;  /* 0x000000ff1a007387 */ /* 0x000fe80000100000 */
[----:B------:R0:W-:Y:S01]  /*1960*/  STL.U8 [R26+0x10], R13 ;  /* 0x0000100d1a007387 */ /* 0x0001e20000100000 */
[----:B------:R-:W-:Y:S01]  /*1970*/  IMAD.IADD R32, R1, 0x1, R2 ;  /* 0x0000000101207824 */ /* 0x000fe200078e0202 */
[----:B-1----:R-:W-:Y:S02]  /*1980*/  PRMT R23, R3, 0x7771, RZ ;  /* 0x0000777103177816 */ /* 0x002fe400000000ff */
[----:B------:R-:W-:Y:S02]  /*1990*/  STL.U8 [R7], R14 ;  /* 0x0000000e07007387 */ /* 0x000fe40000100000 */
[----:B------:R-:W-:-:S02]  /*19a0*/  LOP3.LUT R0, R23, 0xff, RZ, 0xc0, !PT ;  /* 0x000000ff17007812 */ /* 0x000fc400078ec0ff */
[----:B------:R1:W-:Y:S01]  /*19b0*/  STL.U8 [R7+0x10], R13 ;  /* 0x0000100d07007387 */ /* 0x0003e20000100000 */
[----:B0-----:R-:W-:-:S03]  /*19c0*/  PRMT R26, R3, 0x7773, RZ ;  /* 0x00007773031a7816 */ /* 0x001fc600000000ff */
[----:B------:R-:W-:Y:S04]  /*19d0*/  STL.U8 [R22], R13 ;  /* 0x0000000d16007387 */ /* 0x000fe80000100000 */
[----:B------:R0:W-:Y:S01]  /*19e0*/  STL.U8 [R22+0x10], R13 ;  /* 0x0000100d16007387 */ /* 0x0001e20000100000 */
[----:B-1----:R-:W-:Y:S01]  /*19f0*/  IMAD.IADD R7, R1, 0x1, R0 ;  /* 0x0000000101077824 */ /* 0x002fe200078e0200 */
[----:B------:R-:W-:Y:S02]  /*1a00*/  LOP3.LUT R0, R26, 0xff, RZ, 0xc0, !PT ;  /* 0x000000ff1a007812 */ /* 0x000fe400078ec0ff */
[----:B------:R-:W-:Y:S04]  /*1a10*/  STL.U8 [R6], R21 ;  /* 0x0000001506007387 */ /* 0x000fe80000100000 */
[----:B------:R1:W-:Y:S01]  /*1a20*/  STL.U8 [R6+0x10], R13 ;  /* 0x0000100d06007387 */ /* 0x0003e20000100000 */
[----:B0-----:R-:W-:-:S03]  /*1a30*/  PRMT R22, R3, 0x7772, RZ ;  /* 0x0000777203167816 */ /* 0x001fc600000000ff */
[----:B------:R-:W-:Y:S01]  /*1a40*/  STL.U8 [R32], RZ ;  /* 0x000000ff20007387 */ /* 0x000fe20000100000 */
[----:B------:R-:W-:-:S03]  /*1a50*/  LOP3.LUT R2, R22, 0xff, RZ, 0xc0, !PT ;  /* 0x000000ff16027812 */ /* 0x000fc600078ec0ff */
[----:B------:R-:W-:Y:S01]  /*1a60*/  STL.U8 [R32+0x10], R21 ;  /* 0x0000101520007387 */ /* 0x000fe20000100000 */
[C---:B-1----:R-:W-:Y:S01]  /*1a70*/  IADD3 R6, PT, PT, R1.reuse, R2, RZ ;  /* 0x0000000201067210 */ /* 0x042fe20007ffe0ff */
[----:B------:R-:W-:Y:S02]  /*1a80*/  IMAD.IADD R2, R1, 0x1, R0 ;  /* 0x0000000101027824 */ /* 0x000fe400078e0200 */
[----:B------:R-:W-:Y:S04]  /*1a90*/  STL.U8 [R7], R14 ;  /* 0x0000000e07007387 */ /* 0x000fe80000100000 */
[----:B------:R-:W-:Y:S04]  /*1aa0*/  STL.U8 [R7+0x10], R21 ;  /* 0x0000101507007387 */ /* 0x000fe80000100000 */
[----:B------:R-:W-:Y:S04]  /*1ab0*/  STL.U8 [R6], R13 ;  /* 0x0000000d06007387 */ /* 0x000fe80000100000 */
[----:B------:R0:W-:Y:S04]  /*1ac0*/  STL.U8 [R6+0x10], R21 ;  /* 0x0000101506007387 */ /* 0x0001e80000100000 */
[----:B------:R-:W-:Y:S04]  /*1ad0*/  STL.U8 [R2], R21 ;  /* 0x0000001502007387 */ /* 0x000fe80000100000 */
[----:B------:R1:W-:Y:S04]  /*1ae0*/  STL.U8 [R2+0x10], R21 ;  /* 0x0000101502007387 */ /* 0x0003e80000100000 */
[----:B------:R-:W2:Y:S04]  /*1af0*/  LDL.U16 R27, [R1+0x2] ;  /* 0x00000200011b7983 */ /* 0x000ea80000100400 */
[----:B------:R-:W3:Y:S01]  /*1b00*/  LDL.U8 R0, [R1+0x1] ;  /* 0x0000010001007983 */ /* 0x000ee20000100000 */
[----:B------:R-:W-:-:S02]  /*1b10*/  ISETP.NE.AND P5, PT, R8, RZ, PT ;  /* 0x000000ff0800720c */ /* 0x000fc40003fa5270 */
[----:B------:R-:W-:Y:S01]  /*1b20*/  ISETP.NE.AND P1, PT, R30, RZ, PT ;  /* 0x000000ff1e00720c */ /* 0x000fe20003f25270 */
[----:B0-----:R-:W5:Y:S04]  /*1b30*/  LDL.U8 R6, [R1+0x11] ;  /* 0x0000110001067983 */ /* 0x001f680000100000 */
[----:B------:R-:W5:Y:S04]  /*1b40*/  LDL R7, [R1+0x4] ;  /* 0x0000040001077983 */ /* 0x000f680000100800 */
[----:B----4-:R-:W-:Y:S04]  /*1b50*/  STS [R11+0x4], R31 ;  /* 0x0000041f0b007388 */ /* 0x010fe80000000800 */
[----:B------:R0:W-:Y:S01]  /*1b60*/  STS.U8 [R12], R8 ;  /* 0x000000080c007388 */ /* 0x0001e20000000000 */
[----:B------:R-:W-:-:S03]  /*1b70*/  ISETP.NE.AND P6, PT, R9, RZ, PT ;  /* 0x000000ff0900720c */ /* 0x000fc60003fc5270 */
[----:B------:R4:W-:Y:S04]  /*1b80*/  STS.U8 [R12+0x2], R9 ;  /* 0x000002090c007388 */ /* 0x0009e80000000000 */
[----:B-1----:R-:W5:Y:S04]  /*1b90*/  LDL.64 R2, [R1+0x8] ;  /* 0x0000080001027983 */ /* 0x002f680000100a00 */
[----:B0-----:R-:W5:Y:S04]  /*1ba0*/  LDL.U16 R8, [R1+0x12] ;  /* 0x0000120001087983 */ /* 0x001f680000100400 */
[----:B----4-:R-:W4:Y:S01]  /*1bb0*/  LDL R9, [R1+0x14] ;  /* 0x0000140001097983 */ /* 0x010f220000100800 */
[----:B------:R-:W-:-:S02]  /*1bc0*/  ISETP.NE.AND P3, PT, R4, RZ, PT ;  /* 0x000000ff0400720c */ /* 0x000fc40003f65270 */
[----:B------:R-:W-:Y:S01]  /*1bd0*/  ISETP.NE.AND P4, PT, R5, RZ, PT ;  /* 0x000000ff0500720c */ /* 0x000fe20003f85270 */
[----:B------:R-:W-:Y:S04]  /*1be0*/  STS.U8 [R12+0x5], R4 ;  /* 0x000005040c007388 */ /* 0x000fe80000000000 */
[----:B------:R0:W-:Y:S01]  /*1bf0*/  STS.U8 [R12+0x6], R5 ;  /* 0x000006050c007388 */ /* 0x0001e20000000000 */
[----:B------:R-:W-:Y:S02]  /*1c00*/  ISETP.NE.AND P0, PT, R28, RZ, PT ;  /* 0x000000ff1c00720c */ /* 0x000fe40003f05270 */
[----:B------:R-:W-:Y:S01]  /*1c10*/  ISETP.NE.AND P2, PT, R29, RZ, PT ;  /* 0x000000ff1d00720c */ /* 0x000fe20003f45270 */
[----:B------:R-:W-:Y:S04]  /*1c20*/  @!P5 STS.U8 [R12+0x10], RZ ;  /* 0x000010ff0c00d388 */ /* 0x000fe80000000000 */
[----:B------:R1:W-:Y:S04]  /*1c30*/  STS.U8 [R12+0x3], R28 ;  /* 0x0000031c0c007388 */ /* 0x0003e80000000000 */
[----:B0-----:R-:W4:Y:S01]  /*1c40*/  LDL.64 R4, [R1+0x18] ;  /* 0x0000180001047983 */ /* 0x001f220000100a00 */
[----:B------:R-:W-:-:S03]  /*1c50*/  ISETP.NE.AND P5, PT, R15, RZ, PT ;  /* 0x000000ff0f00720c */ /* 0x000fc60003fa5270 */
[----:B------:R-:W-:Y:S01]  /*1c60*/  @!P1 STS.U8 [R12+0x10], R14 ;  /* 0x0000100e0c009388 */ /* 0x000fe20000000000 */
[----:B------:R-:W-:Y:S01]  /*1c70*/  ISETP.NE.AND P1, PT, R19, RZ, PT ;  /* 0x000000ff1300720c */ /* 0x000fe20003f25270 */
[----:B-1----:R-:W-:Y:S02]  /*1c80*/  IMAD.MOV.U32 R28, RZ, RZ, 0x4 ;  /* 0x00000004ff1c7424 */ /* 0x002fe400078e00ff */
[----:B------:R0:W-:Y:S01]  /*1c90*/  STS.U8 [R12+0x4], R29 ;  /* 0x0000041d0c007388 */ /* 0x0001e20000000000 */
[----:B------:R-:W-:-:S03]  /*1ca0*/  IMAD.MOV.U32 R31, RZ, RZ, 0x8 ;  /* 0x00000008ff1f7424 */ /* 0x000fc600078e00ff */
[----:B------:R1:W-:Y:S04]  /*1cb0*/  STS.U8 [R12+0x1], R30 ;  /* 0x0000011e0c007388 */ /* 0x0003e80000000000 */
[----:B------:R1:W-:Y:S01]  /*1cc0*/  STS.U8 [R12+0x7], R15 ;  /* 0x0000070f0c007388 */ /* 0x0003e20000000000 */
[----:B0-----:R-:W-:-:S03]  /*1cd0*/  IMAD.MOV.U32 R29, RZ, RZ, 0x5 ;  /* 0x00000005ff1d7424 */ /* 0x001fc600078e00ff */
[----:B------:R-:W-:Y:S01]  /*1ce0*/  @!P6 STS.U8 [R12+0x10], R13 ;  /* 0x0000100d0c00e388 */ /* 0x000fe20000000000 */
[----:B-1----:R-:W-:-:S03]  /*1cf0*/  IMAD.MOV.U32 R30, RZ, RZ, 0x6 ;  /* 0x00000006ff1e7424 */ /* 0x002fc600078e00ff */
[----:B------:R-:W-:Y:S01]  /*1d00*/  @!P0 STS.U8 [R12+0x10], R21 ;  /* 0x000010150c008388 */ /* 0x000fe20000000000 */
[----:B------:R-:W-:-:S03]  /*1d10*/  IMAD.MOV.U32 R15, RZ, RZ, 0x7 ;  /* 0x00000007ff0f7424 */ /* 0x000fc600078e00ff */
[----:B------:R-:W-:Y:S04]  /*1d20*/  @!P2 STS.U8 [R12+0x10], R28 ;  /* 0x0000101c0c00a388 */ /* 0x000fe80000000000 */
[----:B------:R-:W-:Y:S04]  /*1d30*/  @!P3 STS.U8 [R12+0x10], R29 ;  /* 0x0000101d0c00b388 */ /* 0x000fe80000000000 */
[----:B------:R-:W-:Y:S04]  /*1d40*/  @!P4 STS.U8 [R12+0x10], R30 ;  /* 0x0000101e0c00c388 */ /* 0x000fe80000000000 */
[----:B------:R-:W-:Y:S01]  /*1d50*/  @!P5 STS.U8 [R12+0x10], R15 ;  /* 0x0000100f0c00d388 */ /* 0x000fe20000000000 */
[----:B------:R-:W-:-:S03]  /*1d60*/  ISETP.NE.AND P5, PT, R18, RZ, PT ;  /* 0x000000ff1200720c */ /* 0x000fc60003fa5270 */
[----:B------:R-:W-:Y:S04]  /*1d70*/  @!P1 STS.U8 [R12+0x10], R31 ;  /* 0x0000101f0c009388 */ /* 0x000fe80000000000 */
[----:B------:R-:W-:Y:S01]  /*1d80*/  STS.U8 [R12+0xa], R18 ;  /* 0x00000a120c007388 */ /* 0x000fe20000000000 */
[----:B------:R-:W-:-:S03]  /*1d90*/  ISETP.NE.AND P4, PT, R20, RZ, PT ;  /* 0x000000ff1400720c */ /* 0x000fc60003f85270 */
[----:B------:R-:W-:Y:S04]  /*1da0*/  STS.U8 [R12+0x8], R19 ;  /* 0x000008130c007388 */ /* 0x000fe80000000000 */
[----:B------:R0:W-:Y:S02]  /*1db0*/  STS.U8 [R12+0x9], R20 ;  /* 0x000009140c007388 */ /* 0x0001e40000000000 */
[----:B0-----:R-:W-:Y:S02]  /*1dc0*/  IMAD.MOV.U32 R20, RZ, RZ, 0xa ;  /* 0x0000000aff147424 */ /* 0x001fe400078e00ff */
[----:B------:R-:W-:Y:S04]  /*1dd0*/  STS.U8 [R12+0xd], R23 ;  /* 0x00000d170c007388 */ /* 0x000fe80000000000 */
[----:B------:R-:W-:Y:S01]  /*1de0*/  STS.U8 [R12+0xe], R22 ;  /* 0x00000e160c007388 */ /* 0x000fe20000000000 */
[----:B------:R-:W-:-:S02]  /*1df0*/  ISETP.NE.AND P0, PT, R25, RZ, PT ;  /* 0x000000ff1900720c */ /* 0x000fc40003f05270 */
[----:B------:R-:W-:Y:S02]  /*1e00*/  ISETP.NE.AND P3, PT, R24, RZ, PT ;  /* 0x000000ff1800720c */ /* 0x000fe40003f65270 */
[C---:B--2---:R-:W-:Y:S02]  /*1e10*/  PRMT R14, R27.reuse, 0x7770, RZ ;  /* 0x000077701b0e7816 */ /* 0x044fe400000000ff */
[----:B---3--:R-:W-:Y:S02]  /*1e20*/  ISETP.GT.U32.AND P1, PT, R0, 0x1, PT ;  /* 0x000000010000780c */ /* 0x008fe40003f24070 */
[----:B------:R-:W-:Y:S01]  /*1e30*/  ISETP.GT.U32.AND P2, PT, R14, 0x2, PT ;  /* 0x000000020e00780c */ /* 0x000fe20003f44070 */
[----:B------:R-:W-:Y:S02]  /*1e40*/  IMAD.MOV R15, RZ, RZ, -R0 ;  /* 0x000000ffff0f7224 */ /* 0x000fe400078e0a00 */
[----:B------:R-:W-:Y:S01]  /*1e50*/  IMAD.MOV R18, RZ, RZ, -R14 ;  /* 0x000000ffff127224 */ /* 0x000fe200078e0a0e */
[----:B------:R-:W-:-:S02]  /*1e60*/  PRMT R27, R27, 0x7771, RZ ;  /* 0x000077711b1b7816 */ /* 0x000fc400000000ff */
[----:B------:R-:W-:Y:S02]  /*1e70*/  PRMT R15, R15, 0x7710, RZ ;  /* 0x000077100f0f7816 */ /* 0x000fe400000000ff */
[----:B------:R-:W-:Y:S01]  /*1e80*/  PRMT R18, R18, 0x7710, RZ ;  /* 0x0000771012127816 */ /* 0x000fe200000000ff */
[----:B------:R-:W-:Y:S01]  /*1e90*/  VIADD R13, R0, 0xffffffff ;  /* 0xffffffff000d7836 */ /* 0x000fe20000000000 */
[----:B------:R-:W-:Y:S01]  /*1ea0*/  ISETP.GT.U32.AND P6, PT, R27, 0x3, PT ;  /* 0x000000031b00780c */ /* 0x000fe20003fc4070 */
[----:B------:R-:W-:Y:S02]  /*1eb0*/  VIADD R14, R14, 0xfffffffe ;  /* 0xfffffffe0e0e7836 */ /* 0x000fe40000000000 */
[----:B------:R-:W-:Y:S02]  /*1ec0*/  @!P1 VIADD R13, R15, 0x1 ;  /* 0x000000010f0d9836 */ /* 0x000fe40000000000 */
[----:B------:R-:W-:Y:S02]  /*1ed0*/  @!P2 VIADD R14, R18, 0x2 ;  /* 0x00000002120ea836 */ /* 0x000fe40000000000 */
[----:B------:R-:W-:-:S03]  /*1ee0*/  IMAD.MOV R19, RZ, RZ, -R27 ;  /* 0x000000ffff137224 */ /* 0x000fc600078e0a1b */
[----:B-----5:R-:W-:Y:S01]  /*1ef0*/  IADD3 R13, PT, PT, R14, R13, R6 ;  /* 0x0000000d0e0d7210 */ /* 0x020fe20007ffe006 */
[----:B------:R-:W-:Y:S01]  /*1f00*/  IMAD.MOV.U32 R15, RZ, RZ, 0x9 ;  /* 0x00000009ff0f7424 */ /* 0x000fe200078e00ff */
[----:B------:R-:W-:Y:S02]  /*1f10*/  PRMT R14, R7, 0x7771, RZ ;  /* 0x00007771070e7816 */ /* 0x000fe400000000ff */
[----:B------:R-:W-:Y:S01]  /*1f20*/  PRMT R19, R19, 0x7710, RZ ;  /* 0x0000771013137816 */ /* 0x000fe200000000ff */
[----:B------:R-:W-:Y:S01]  /*1f30*/  VIADD R0, R27, 0xfffffffd ;  /* 0xfffffffd1b007836 */ /* 0x000fe20000000000 */
[----:B------:R-:W-:Y:S02]  /*1f40*/  ISETP.GT.U32.AND P1, PT, R14, 0x1, PT ;  /* 0x000000010e00780c */ /* 0x000fe40003f24070 */
[----:B------:R-:W-:Y:S02]  /*1f50*/  @!P6 IADD3 R0, PT, PT, R19, 0x3, RZ ;  /* 0x000000031300e810 */ /* 0x000fe40007ffe0ff */
[----:B------:R-:W-:Y:S01]  /*1f60*/  @!P4 PRMT R19, R15, 0x7610, R19 ;  /* 0x000076100f13c816 */ /* 0x000fe20000000013 */
[----:B------:R-:W-:Y:S01]  /*1f70*/  IMAD.MOV R15, RZ, RZ, -R14 ;  /* 0x000000ffff0f7224 */ /* 0x000fe200078e0a0e */
[----:B------:R-:W-:-:S02]  /*1f80*/  PRMT R6, R8, 0x7770, RZ ;  /* 0x0000777008067816 */ /* 0x000fc400000000ff */
[----:B----4-:R-:W-:Y:S02]  /*1f90*/  PRMT R18, R9, 0x7770, RZ ;  /* 0x0000777009127816 */ /* 0x010fe400000000ff */
[----:B------:R-:W-:Y:S01]  /*1fa0*/  IADD3 R6, PT, PT, R0, R13, R6 ;  /* 0x0000000d00067210 */ /* 0x000fe20007ffe006 */
[----:B------:R-:W-:Y:S01]  /*1fb0*/  VIADD R13, R14, 0xffffffff ;  /* 0xffffffff0e0d7836 */ /* 0x000fe20000000000 */
[----:B------:R-:W-:Y:S02]  /*1fc0*/  PRMT R0, R7, 0x7772, RZ ;  /* 0x0000777207007816 */ /* 0x000fe400000000ff */
[----:B------:R-:W-:Y:S01]  /*1fd0*/  PRMT R14, R15, 0x7710, RZ ;  /* 0x000077100f0e7816 */ /* 0x000fe200000000ff */
[----:B------:R-:W-:Y:S01]  /*1fe0*/  @!P4 STS.U8 [R12+0x10], R19 ;  /* 0x000010130c00c388 */ /* 0x000fe20000000000 */
[----:B------:R-:W-:-:S03]  /*1ff0*/  ISETP.GT.U32.AND P4, PT, R18, 0x1, PT ;  /* 0x000000011200780c */ /* 0x000fc60003f84070 */
[----:B------:R0:W-:Y:S01]  /*2000*/  @!P5 STS.U8 [R12+0x10], R20 ;  /* 0x000010140c00d388 */ /* 0x0001e20000000000 */
[----:B------:R-:W-:Y:S01]  /*2010*/  ISETP.GT.U32.AND P5, PT, R0, 0x2, PT ;  /* 0x000000020000780c */ /* 0x000fe20003fa4070 */
[----:B------:R-:W-:Y:S02]  /*2020*/  @!P1 VIADD R13, R14, 0x1 ;  /* 0x000000010e0d9836 */ /* 0x000fe40000000000 */
[----:B------:R-:W-:Y:S01]  /*2030*/  VIADD R14, R0, 0xfffffffe ;  /* 0xfffffffe000e7836 */ /* 0x000fe20000000000 */
[----:B------:R-:W-:Y:S01]  /*2040*/  PRMT R15, R9, 0x7771, RZ ;  /* 0x00007771090f7816 */ /* 0x000fe200000000ff */
[----:B0-----:R-:W-:Y:S02]  /*2050*/  IMAD.MOV R20, RZ, RZ, -R0 ;  /* 0x000000ffff147224 */ /* 0x001fe400078e0a00 */
[----:B------:R-:W-:Y:S01]  /*2060*/  IMAD.MOV R0, RZ, RZ, -R18 ;  /* 0x000000ffff007224 */ /* 0x000fe200078e0a12 */
[----:B------:R-:W-:Y:S02]  /*2070*/  ISETP.GT.U32.AND P1, PT, R15, 0x1, PT ;  /* 0x000000010f00780c */ /* 0x000fe40003f24070 */
[----:B------:R-:W-:-:S02]  /*2080*/  PRMT R20, R20, 0x7710, RZ ;  /* 0x0000771014147816 */ /* 0x000fc400000000ff */
[----:B------:R-:W-:Y:S01]  /*2090*/  PRMT R0, R0, 0x7710, RZ ;  /* 0x0000771000007816 */ /* 0x000fe200000000ff */
[----:B------:R-:W-:Y:S02]  /*20a0*/  IMAD.MOV R19, RZ, RZ, -R15 ;  /* 0x000000ffff137224 */ /* 0x000fe400078e0a0f */
[----:B------:R-:W-:Y:S02]  /*20b0*/  VIADD R18, R18, 0xffffffff ;  /* 0xffffffff12127836 */ /* 0x000fe40000000000 */
[----:B------:R-:W-:Y:S01]  /*20c0*/  @!P5 VIADD R14, R20, 0x2 ;  /* 0x00000002140ed836 */ /* 0x000fe20000000000 */
[----:B------:R-:W-:Y:S01]  /*20d0*/  PRMT R20, R9, 0x7772, RZ ;  /* 0x0000777209147816 */ /* 0x000fe200000000ff */
[----:B------:R-:W-:Y:S01]  /*20e0*/  @!P4 VIADD R18, R0, 0x1 ;  /* 0x000000010012c836 */ /* 0x000fe20000000000 */
[----:B------:R-:W-:Y:S02]  /*20f0*/  PRMT R0, R7, 0x7773, RZ ;  /* 0x0000777307007816 */ /* 0x000fe400000000ff */
[----:B------:R-:W-:-:S02]  /*2100*/  PRMT R19, R19, 0x7710, RZ ;  /* 0x0000771013137816 */ /* 0x000fc400000000ff */
[----:B------:R-:W-:Y:S02]  /*2110*/  ISETP.GT.U32.AND P6, PT, R0, 0x3, PT ;  /* 0x000000030000780c */ /* 0x000fe40003fc4070 */
[----:B------:R-:W-:Y:S01]  /*2120*/  ISETP.GT.U32.AND P5, PT, R20, 0x1, PT ;  /* 0x000000011400780c */ /* 0x000fe20003fa4070 */
[----:B------:R-:W-:Y:S01]  /*2130*/  VIADD R15, R15, 0xffffffff ;  /* 0xffffffff0f0f7836 */ /* 0x000fe20000000000 */
[----:B------:R-:W-:Y:S01]  /*2140*/  ISETP.NE.AND P2, PT, R23, RZ, PT ;  /* 0x000000ff1700720c */ /* 0x000fe20003f45270 */
[----:B------:R-:W-:Y:S01]  /*2150*/  @!P1 VIADD R15, R19, 0x1 ;  /* 0x00000001130f9836 */ /* 0x000fe20000000000 */
[----:B------:R-:W-:Y:S01]  /*2160*/  PRMT R19, R8, 0x7771, RZ ;  /* 0x0000777108137816 */ /* 0x000fe200000000ff */
[----:B------:R-:W-:Y:S01]  /*2170*/  IMAD.MOV R21, RZ, RZ, -R0 ;  /* 0x000000ffff157224 */ /* 0x000fe200078e0a00 */
[----:B------:R-:W-:Y:S02]  /*2180*/  IADD3 R23, PT, PT, RZ, -R20, RZ ;  /* 0x80000014ff177210 */ /* 0x000fe40007ffe0ff */
[----:B------:R-:W-:Y:S01]  /*2190*/  PRMT R8, R7, 0x7770, RZ ;  /* 0x0000777007087816 */ /* 0x000fe200000000ff */
[----:B------:R-:W-:Y:S01]  /*21a0*/  VIADD R7, R0, 0xfffffffd ;  /* 0xfffffffd00077836 */ /* 0x000fe20000000000 */
[----:B------:R-:W-:Y:S01]  /*21b0*/  PRMT R9, R9, 0x7773, RZ ;  /* 0x0000777309097816 */ /* 0x000fe200000000ff */
[----:B------:R-:W-:Y:S01]  /*21c0*/  VIADD R0, R20, 0xffffffff ;  /* 0xffffffff14007836 */ /* 0x000fe20000000000 */
[----:B------:R-:W-:-:S02]  /*21d0*/  PRMT R21, R21, 0x7710, RZ ;  /* 0x0000771015157816 */ /* 0x000fc400000000ff */
[----:B------:R-:W-:Y:S02]  /*21e0*/  PRMT R20, R23, 0x7710, RZ ;  /* 0x0000771017147816 */ /* 0x000fe400000000ff */
[----:B------:R-:W-:Y:S01]  /*21f0*/  ISETP.GT.U32.AND P4, PT, R9, 0x1, PT ;  /* 0x000000010900780c */ /* 0x000fe20003f84070 */
[----:B------:R-:W-:Y:S01]  /*2200*/  @!P6 VIADD R7, R21, 0x3 ;  /* 0x000000031507e836 */ /* 0x000fe20000000000 */
[----:B------:R-:W-:Y:S01]  /*2210*/  IADD3 R8, PT, PT, R8, R6, R19 ;  /* 0x0000000608087210 */ /* 0x000fe20007ffe013 */
[----:B------:R-:W-:Y:S01]  /*2220*/  @!P5 VIADD R0, R20, 0x1 ;  /* 0x000000011400d836 */ /* 0x000fe20000000000 */
[C---:B------:R-:W-:Y:S01]  /*2230*/  PRMT R20, R2.reuse, 0x7771, RZ ;  /* 0x0000777102147816 */ /* 0x040fe200000000ff */
[----:B------:R-:W-:Y:S01]  /*2240*/  IMAD.MOV R21, RZ, RZ, -R9 ;  /* 0x000000ffff157224 */ /* 0x000fe200078e0a09 */
[----:B------:R-:W-:Y:S01]  /*2250*/  PRMT R19, R2, 0x7773, RZ ;  /* 0x0000777302137816 */ /* 0x000fe200000000ff */
[----:B------:R-:W-:Y:S01]  /*2260*/  VIADD R6, R9, 0xffffffff ;  /* 0xffffffff09067836 */ /* 0x000fe20000000000 */
[----:B------:R-:W-:-:S02]  /*2270*/  IADD3 R8, PT, PT, R13, R8, R18 ;  /* 0x000000080d087210 */ /* 0x000fc40007ffe012 */
[----:B------:R-:W-:Y:S02]  /*2280*/  ISETP.GT.U32.AND P6, PT, R20, 0x1, PT ;  /* 0x000000011400780c */ /* 0x000fe40003fc4070 */
[----:B------:R-:W-:Y:S01]  /*2290*/  PRMT R9, R21, 0x7710, RZ ;  /* 0x0000771015097816 */ /* 0x000fe200000000ff */
[----:B------:R-:W-:Y:S01]  /*22a0*/  IMAD.MOV R18, RZ, RZ, -R20 ;  /* 0x000000ffff127224 */ /* 0x000fe200078e0a14 */
[----:B------:R-:W-:Y:S01]  /*22b0*/  IADD3 R15, PT, PT, R14, R8, R15 ;  /* 0x000000080e0f7210 */ /* 0x000fe20007ffe00f */
[----:B------:R-:W-:Y:S01]  /*22c0*/  IMAD.MOV R14, RZ, RZ, -R19 ;  /* 0x000000ffff0e7224 */ /* 0x000fe200078e0a13 */
[----:B------:R-:W-:Y:S01]  /*22d0*/  ISETP.GT.U32.AND P5, PT, R19, 0x3, PT ;  /* 0x000000031300780c */ /* 0x000fe20003fa4070 */
[----:B------:R-:W-:Y:S01]  /*22e0*/  @!P4 VIADD R6, R9, 0x1 ;  /* 0x000000010906c836 */ /* 0x000fe20000000000 */
[----:B------:R-:W-:Y:S01]  /*22f0*/  PRMT R9, R2, 0x7772, RZ ;  /* 0x0000777202097816 */ /* 0x000fe200000000ff */
[----:B------:R-:W-:Y:S01]  /*2300*/  VIADD R8, R19, 0xfffffffd ;  /* 0xfffffffd13087836 */ /* 0x000fe20000000000 */
[----:B------:R-:W-:-:S02]  /*2310*/  PRMT R18, R18, 0x7710, RZ ;  /* 0x0000771012127816 */ /* 0x000fc400000000ff */
[----:B------:R-:W-:Y:S02]  /*2320*/  PRMT R19, R14, 0x7710, RZ ;  /* 0x000077100e137816 */ /* 0x000fe400000000ff */
[----:B------:R-:W-:Y:S01]  /*2330*/  PRMT R14, R4, 0x7770, RZ ;  /* 0x00007770040e7816 */ /* 0x000fe200000000ff */
[----:B------:R-:W-:Y:S01]  /*2340*/  VIADD R13, R20, 0xffffffff ;  /* 0xffffffff140d7836 */ /* 0x000fe20000000000 */
[----:B------:R-:W-:Y:S01]  /*2350*/  ISETP.GT.U32.AND P4, PT, R9, 0x2, PT ;  /* 0x000000020900780c */ /* 0x000fe20003f84070 */
[----:B------:R-:W-:Y:S01]  /*2360*/  @!P6 VIADD R13, R18, 0x1 ;  /* 0x00000001120de836 */ /* 0x000fe20000000000 */
[----:B------:R-:W-:Y:S01]  /*2370*/  ISETP.GT.U32.AND P6, PT, R14, 0x2, PT ;  /* 0x000000020e00780c */ /* 0x000fe20003fc4070 */
[----:B------:R-:W-:Y:S02]  /*2380*/  IMAD.MOV R21, RZ, RZ, -R9 ;  /* 0x000000ffff157224 */ /* 0x000fe400078e0a09 */
[----:B------:R-:W-:Y:S02]  /*2390*/  IMAD.MOV R20, RZ, RZ, -R14 ;  /* 0x000000ffff147224 */ /* 0x000fe400078e0a0e */
[----:B------:R-:W-:Y:S01]  /*23a0*/  @!P5 VIADD R8, R19, 0x3 ;  /* 0x000000031308d836 */ /* 0x000fe20000000000 */
[----:B------:R-:W-:-:S02]  /*23b0*/  PRMT R21, R21, 0x7710, RZ ;  /* 0x0000771015157816 */ /* 0x000fc400000000ff */
[----:B------:R-:W-:Y:S01]  /*23c0*/  PRMT R19, R4, 0x7772, RZ ;  /* 0x0000777204137816 */ /* 0x000fe200000000ff */
[----:B------:R-:W-:Y:S01]  /*23d0*/  VIADD R9, R9, 0xfffffffe ;  /* 0xfffffffe09097836 */ /* 0x000fe20000000000 */
[----:B------:R-:W-:Y:S01]  /*23e0*/  PRMT R20, R20, 0x7710, RZ ;  /* 0x0000771014147816 */ /* 0x000fe200000000ff */
[----:B------:R-:W-:Y:S01]  /*23f0*/  @!P4 VIADD R9, R21, 0x2 ;  /* 0x000000021509c836 */ /* 0x000fe20000000000 */
[----:B------:R-:W-:Y:S02]  /*2400*/  ISETP.GT.U32.AND P4, PT, R19, 0x2, PT ;  /* 0x000000021300780c */ /* 0x000fe40003f84070 */
[----:B------:R-:W-:Y:S01]  /*2410*/  IADD3 R14, PT, PT, R14, -0x2, RZ ;  /* 0xfffffffe0e0e7810 */ /* 0x000fe20007ffe0ff */
[----:B------:R-:W-:Y:S02]  /*2420*/  @!P6 VIADD R14, R20, 0x2 ;  /* 0x00000002140ee836 */ /* 0x000fe40000000000 */
[----:B------:R-:W-:Y:S01]  /*2430*/  IMAD.MOV R20, RZ, RZ, -R19 ;  /* 0x000000ffff147224 */ /* 0x000fe200078e0a13 */
[----:B------:R-:W-:Y:S01]  /*2440*/  IADD3 R15, PT, PT, R7, R15, R0 ;  /* 0x0000000f070f7210 */ /* 0x000fe20007ffe000 */
[----:B------:R-:W-:Y:S01]  /*2450*/  VIADD R7, R19, 0xfffffffe ;  /* 0xfffffffe13077836 */ /* 0x000fe20000000000 */
[----:B------:R-:W-:-:S02]  /*2460*/  PRMT R18, R4, 0x7771, RZ ;  /* 0x0000777104127816 */ /* 0x000fc400000000ff */
[----:B------:R-:W-:Y:S02]  /*2470*/  PRMT R19, R20, 0x7710, RZ ;  /* 0x0000771014137816 */ /* 0x000fe400000000ff */
[----:B------:R-:W-:Y:S02]  /*2480*/  PRMT R20, R4, 0x7773, RZ ;  /* 0x0000777304147816 */ /* 0x000fe400000000ff */
[----:B------:R-:W-:Y:S01]  /*2490*/  ISETP.GT.U32.AND P5, PT, R18, 0x2, PT ;  /* 0x000000021200780c */ /* 0x000fe20003fa4070 */
[----:B------:R-:W-:Y:S01]  /*24a0*/  @!P4 VIADD R7, R19, 0x2 ;  /* 0x000000021307c836 */ /* 0x000fe20000000000 */
[----:B------:R-:W-:Y:S01]  /*24b0*/  ISETP.GT.U32.AND P4, PT, R20, 0x2, PT ;  /* 0x000000021400780c */ /* 0x000fe20003f84070 */
[----:B------:R-:W-:Y:S01]  /*24c0*/  IMAD.MOV R21, RZ, RZ, -R18 ;  /* 0x000000ffff157224 */ /* 0x000fe200078e0a12 */
[----:B------:R-:W-:Y:S02]  /*24d0*/  PRMT R4, R2, 0x7770, RZ ;  /* 0x0000777002047816 */ /* 0x000fe400000000ff */
[----:B------:R-:W-:Y:S01]  /*24e0*/  ISETP.NE.AND P1, PT, R22, RZ, PT ;  /* 0x000000ff1600720c */ /* 0x000fe20003f25270 */
[----:B------:R-:W-:Y:S01]  /*24f0*/  IMAD.MOV R22, RZ, RZ, -R20 ;  /* 0x000000ffff167224 */ /* 0x000fe200078e0a14 */
[----:B------:R-:W-:-:S02]  /*2500*/  PRMT R19, R5, 0x7770, RZ ;  /* 0x0000777005137816 */ /* 0x000fc400000000ff */
[----:B------:R-:W-:Y:S02]  /*2510*/  PRMT R21, R21, 0x7710, RZ ;  /* 0x0000771015157816 */ /* 0x000fe400000000ff */
[----:B------:R-:W-:Y:S01]  /*2520*/  IADD3 R4, PT, PT, R4, R15, R6 ;  /* 0x0000000f04047210 */ /* 0x000fe20007ffe006 */
[----:B------:R-:W-:Y:S01]  /*2530*/  VIADD R2, R20, 0xfffffffe ;  /* 0xfffffffe14027836 */ /* 0x000fe20000000000 */
[----:B------:R-:W-:Y:S01]  /*2540*/  ISETP.GT.U32.AND P6, PT, R19, 0x3, PT ;  /* 0x000000031300780c */ /* 0x000fe20003fc4070 */
[----:B------:R-:W-:Y:S01]  /*2550*/  VIADD R18, R18, 0xfffffffe ;  /* 0xfffffffe12127836 */ /* 0x000fe20000000000 */
[----:B------:R-:W-:Y:S01]  /*2560*/  PRMT R20, R22, 0x7710, RZ ;  /* 0x0000771016147816 */ /* 0x000fe200000000ff */
[----:B------:R-:W-:Y:S01]  /*2570*/  IMAD.MOV R6, RZ, RZ, -R19 ;  /* 0x000000ffff067224 */ /* 0x000fe200078e0a13 */
[----:B------:R-:W-:Y:S01]  /*2580*/  IADD3 R4, PT, PT, R13, R4, R14 ;  /* 0x000000040d047210 */ /* 0x000fe20007ffe00e */
[----:B------:R-:W-:Y:S01]  /*2590*/  @!P5 VIADD R18, R21, 0x2 ;  /* 0x000000021512d836 */ /* 0x000fe20000000000 */
[----:B------:R-:W-:-:S02]  /*25a0*/  PRMT R0, R3, 0x7771, RZ ;  /* 0x0000777103007816 */ /* 0x000fc400000000ff */
[----:B------:R-:W-:Y:S01]  /*25b0*/  PRMT R14, R5, 0x7771, RZ ;  /* 0x00007771050e7816 */ /* 0x000fe200000000ff */
[----:B------:R-:W-:Y:S01]  /*25c0*/  @!P4 VIADD R2, R20, 0x2 ;  /* 0x000000021402c836 */ /* 0x000fe20000000000 */
[----:B------:R-:W-:Y:S02]  /*25d0*/  ISETP.GT.U32.AND P5, PT, R0, 0x1, PT ;  /* 0x000000010000780c */ /* 0x000fe40003fa4070 */
[----:B------:R-:W-:Y:S02]  /*25e0*/  PRMT R6, R6, 0x7710, RZ ;  /* 0x0000771006067816 */ /* 0x000fe400000000ff */
[----:B------:R-:W-:Y:S02]  /*25f0*/  ISETP.GT.U32.AND P4, PT, R14, 0x3, PT ;  /* 0x000000030e00780c */ /* 0x000fe40003f84070 */
[----:B------:R-:W-:Y:S01]  /*2600*/  IADD3 R9, PT, PT, R9, R4, R18 ;  /* 0x0000000409097210 */ /* 0x000fe20007ffe012 */
[----:B------:R-:W-:Y:S01]  /*2610*/  IMAD.MOV R21, RZ, RZ, -R0 ;  /* 0x000000ffff157224 */ /* 0x000fe200078e0a00 */
[----:B------:R-:W-:Y:S01]  /*2620*/  PRMT R4, R3, 0x7772, RZ ;  /* 0x0000777203047816 */ /* 0x000fe200000000ff */
[----:B------:R-:W-:Y:S01]  /*2630*/  IMAD.MOV R15, RZ, RZ, -R14 ;  /* 0x000000ffff0f7224 */ /* 0x000fe200078e0a0e */
[----:B------:R-:W-:Y:S01]  /*2640*/  IADD3 R13, PT, PT, R19, -0x3, RZ ;  /* 0xfffffffd130d7810 */ /* 0x000fe20007ffe0ff */
[----:B------:R-:W-:Y:S01]  /*2650*/  @!P6 VIADD R13, R6, 0x3 ;  /* 0x00000003060de836 */ /* 0x000fe20000000000 */
[----:B------:R-:W-:-:S02]  /*2660*/  IADD3 R9, PT, PT, R8, R9, R7 ;  /* 0x0000000908097210 */ /* 0x000fc40007ffe007 */
[----:B------:R-:W-:Y:S02]  /*2670*/  ISETP.GT.U32.AND P6, PT, R4, 0x2, PT ;  /* 0x000000020400780c */ /* 0x000fe40003fc4070 */
[C---:B------:R-:W-:Y:S02]  /*2680*/  PRMT R7, R3.reuse, 0x7770, RZ ;  /* 0x0000777003077816 */ /* 0x040fe400000000ff */
[----:B------:R-:W-:Y:S01]  /*2690*/  PRMT R6, R3, 0x7773, RZ ;  /* 0x0000777303067816 */ /* 0x000fe200000000ff */
[----:B------:R-:W-:Y:S01]  /*26a0*/  VIADD R3, R14, 0xfffffffd ;  /* 0xfffffffd0e037836 */ /* 0x000fe20000000000 */
[----:B------:R-:W-:Y:S01]  /*26b0*/  PRMT R21, R21, 0x7710, RZ ;  /* 0x0000771015157816 */ /* 0x000fe200000000ff */
[----:B------:R-:W-:Y:S01]  /*26c0*/  IMAD.MOV R18, RZ, RZ, -R4 ;  /* 0x000000ffff127224 */ /* 0x000fe200078e0a04 */
[----:B------:R-:W-:Y:S02]  /*26d0*/  PRMT R14, R15, 0x7710, RZ ;  /* 0x000077100f0e7816 */ /* 0x000fe400000000ff */
[----:B------:R-:W-:Y:S01]  /*26e0*/  PRMT R8, R5, 0x7772, RZ ;  /* 0x0000777205087816 */ /* 0x000fe200000000ff */
[----:B------:R-:W-:Y:S01]  /*26f0*/  VIADD R0, R0, 0xffffffff ;  /* 0xffffffff00007836 */ /* 0x000fe20000000000 */
[----:B------:R-:W-:Y:S01]  /*2700*/  PRMT R15, R18, 0x7710, RZ ;  /* 0x00007710120f7816 */ /* 0x000fe200000000ff */
[----:B------:R-:W-:Y:S01]  /*2710*/  @!P5 VIADD R0, R21, 0x1 ;  /* 0x000000011500d836 */ /* 0x000fe20000000000 */
[----:B------:R-:W-:Y:S01]  /*2720*/  ISETP.GT.U32.AND P5, PT, R6, 0x3, PT ;  /* 0x000000030600780c */ /* 0x000fe20003fa4070 */
[----:B------:R-:W-:Y:S01]  /*2730*/  @!P4 VIADD R3, R14, 0x3 ;  /* 0x000000030e03c836 */ /* 0x000fe20000000000 */
[----:B------:R-:W-:Y:S01]  /*2740*/  ISETP.GT.U32.AND P4, PT, R8, 0x3, PT ;  /* 0x000000030800780c */ /* 0x000fe20003f84070 */
[----:B------:R-:W-:Y:S01]  /*2750*/  IMAD.MOV R14, RZ, RZ, -R8 ;  /* 0x000000ffff0e7224 */ /* 0x000fe200078e0a08 */
[----:B------:R-:W-:Y:S01]  /*2760*/  IADD3 R2, PT, PT, R7, R9, R2 ;  /* 0x0000000907027210 */ /* 0x000fe20007ffe002 */
[----:B------:R-:W-:Y:S01]  /*2770*/  IMAD.MOV R9, RZ, RZ, -R6 ;  /* 0x000000ffff097224 */ /* 0x000fe200078e0a06 */
[----:B------:R-:W-:Y:S01]  /*2780*/  PRMT R5, R5, 0x7773, RZ ;  /* 0x0000777305057816 */ /* 0x000fe200000000ff */
[----:B------:R-:W-:-:S02]  /*2790*/  VIADD R4, R4, 0xfffffffe ;  /* 0xfffffffe04047836 */ /* 0x000fc40000000000 */
[----:B------:R-:W-:Y:S01]  /*27a0*/  @!P6 VIADD R4, R15, 0x2 ;  /* 0x000000020f04e836 */ /* 0x000fe20000000000 */
[----:B------:R-:W-:Y:S01]  /*27b0*/  ISETP.GT.U32.AND P6, PT, R5, 0x3, PT ;  /* 0x000000030500780c */ /* 0x000fe20003fc4070 */
[----:B------:R-:W-:Y:S01]  /*27c0*/  VIADD R7, R8, 0xfffffffd ;  /* 0xfffffffd08077836 */ /* 0x000fe20000000000 */
[----:B------:R-:W-:Y:S02]  /*27d0*/  PRMT R9, R9, 0x7710, RZ ;  /* 0x0000771009097816 */ /* 0x000fe400000000ff */
[----:B------:R-:W-:Y:S02]  /*27e0*/  PRMT R8, R14, 0x7710, RZ ;  /* 0x000077100e087816 */ /* 0x000fe400000000ff */
[----:B------:R-:W-:Y:S01]  /*27f0*/  IADD3 R0, PT, PT, R0, R2, R13 ;  /* 0x0000000200007210 */ /* 0x000fe20007ffe00d */
[----:B------:R-:W-:Y:S02]  /*2800*/  IMAD.MOV R2, RZ, RZ, -R5 ;  /* 0x000000ffff027224 */ /* 0x000fe400078e0a05 */
[----:B------:R-:W-:Y:S01]  /*2810*/  VIADD R6, R6, 0xfffffffd ;  /* 0xfffffffd06067836 */ /* 0x000fe20000000000 */
[----:B------:R-:W-:Y:S01]  /*2820*/  IADD3 R0, PT, PT, R4, R0, R3 ;  /* 0x0000000004007210 */ /* 0x000fe20007ffe003 */
[----:B------:R-:W-:Y:S01]  /*2830*/  @!P5 VIADD R6, R9, 0x3 ;  /* 0x000000030906d836 */ /* 0x000fe20000000000 */
[----:B------:R-:W-:Y:S01]  /*2840*/  PRMT R2, R2, 0x7710, RZ ;  /* 0x0000771002027816 */ /* 0x000fe200000000ff */
[----:B------:R-:W-:Y:S01]  /*2850*/  @!P4 VIADD R7, R8, 0x3 ;  /* 0x000000030807c836 */ /* 0x000fe20000000000 */
[----:B------:R-:W-:Y:S01]  /*2860*/  ISETP.NE.AND P4, PT, R26, RZ, PT ;  /* 0x000000ff1a00720c */ /* 0x000fe20003f85270 */
[----:B------:R-:W-:Y:S01]  /*2870*/  IMAD.MOV.U32 R9, RZ, RZ, 0xb ;  /* 0x0000000bff097424 */ /* 0x000fe200078e00ff */
[----:B------:R-:W-:Y:S01]  /*2880*/  IADD3 R5, PT, PT, R5, -0x3, RZ ;  /* 0xfffffffd05057810 */ /* 0x000fe20007ffe0ff */
[----:B------:R-:W-:Y:S01]  /*2890*/  @!P6 VIADD R5, R2, 0x3 ;  /* 0x000000030205e836 */ /* 0x000fe20000000000 */
[----:B------:R-:W-:Y:S01]  /*28a0*/  IADD3 R0, PT, PT, R6, R0, R7 ;  /* 0x0000000006007210 */ /* 0x000fe20007ffe007 */
[----:B------:R-:W-:Y:S01]  /*28b0*/  IMAD.MOV.U32 R6, RZ, RZ, 0xc ;  /* 0x0000000cff067424 */ /* 0x000fe200078e00ff */
[----:B------:R-:W-:Y:S01]  /*28c0*/  @!P0 PRMT R8, R9, 0x7610, R8 ;  /* 0x0000761009088816 */ /* 0x000fe20000000008 */
[----:B------:R-:W-:-:S02]  /*28d0*/  IMAD.MOV.U32 R2, RZ, RZ, 0xd ;  /* 0x0000000dff027424 */ /* 0x000fc400078e00ff */
[----:B------:R-:W-:Y:S02]  /*28e0*/  IMAD.MOV.U32 R3, RZ, RZ, 0xe ;  /* 0x0000000eff037424 */ /* 0x000fe400078e00ff */
[----:B------:R-:W-:Y:S01]  /*28f0*/  IMAD.MOV.U32 R4, RZ, RZ, 0xf ;  /* 0x0000000fff047424 */ /* 0x000fe200078e00ff */
[----:B------:R0:W-:Y:S01]  /*2900*/  @!P0 STS.U8 [R12+0x10], R8 ;  /* 0x000010080c008388 */ /* 0x0001e20000000000 */
[----:B------:R-:W-:-:S03]  /*2910*/  IMAD.IADD R5, R0, 0x1, R5 ;  /* 0x0000000100057824 */ /* 0x000fc600078e0205 */
[----:B------:R0:W-:Y:S04]  /*2920*/  @!P3 STS.U8 [R12+0x10], R6 ;  /* 0x000010060c00b388 */ /* 0x0001e80000000000 */
[----:B------:R0:W-:Y:S04]  /*2930*/  @!P2 STS.U8 [R12+0x10], R2 ;  /* 0x000010020c00a388 */ /* 0x0001e80000000000 */
[----:B------:R0:W-:Y:S04]  /*2940*/  @!P1 STS.U8 [R12+0x10], R3 ;  /* 0x000010030c009388 */ /* 0x0001e80000000000 */
[----:B------:R0:W-:Y:S04]  /*2950*/  STS.U8 [R12+0xb], R25 ;  /* 0x00000b190c007388 */ /* 0x0001e80000000000 */
[----:B------:R0:W-:Y:S04]  /*2960*/  STS.U8 [R12+0xc], R24 ;  /* 0x00000c180c007388 */ /* 0x0001e80000000000 */
[----:B------:R0:W-:Y:S04]  /*2970*/  STS.U8 [R12+0xf], R26 ;  /* 0x00000f1a0c007388 */ /* 0x0001e80000000000 */
[----:B------:R0:W-:Y:S04]  /*2980*/  @!P4 STS.U8 [R12+0x10], R4 ;  /* 0x000010040c00c388 */ /* 0x0001e80000000000 */
[----:B------:R0:W-:Y:S01]  /*2990*/  STS.U8 [R12+0x11], R5 ;  /* 0x000011050c007388 */ /* 0x0001e20000000000 */
[----:B------:R-:W-:-:S13]  /*29a0*/  LOP3.LUT P0, RZ, R5, 0xff, RZ, 0xc0, !PT ;  /* 0x000000ff05ff7812 */ /* 0x000fda000780c0ff */
[----:B0-----:R-:W-:Y:S05]  /*29b0*/  @!P0 BRA `(.L_x_26) ;  /* 0x0000000800008947 */ /* 0x001fea0003800000 */
[----:B------:R0:W5:Y:S01]  /*29c0*/  LDG.E.U8 R16, desc[UR6][R16.64+0x1c] ;  /* 0x00001c0610107981 */ /* 0x000162000c1e1100 */
[----:B------:R-:W-:Y:S01]  /*29d0*/  BSSY.RECONVERGENT B0, `(.L_x_27) ;  /* 0x0000078000007945 */ /* 0x000fe20003800200 */
[----:B------:R-:W-:Y:S01]  /*29e0*/  PRMT R2, RZ, 0x7610, R2 ;  /* 0x00007610ff027816 */ /* 0x000fe20000000002 */
[----:B------:R-:W-:Y:S01]  /*29f0*/  IMAD.MOV.U32 R0, RZ, RZ, RZ ;  /* 0x000000ffff007224 */ /* 0x000fe200078e00ff */
[----:B------:R-:W-:Y:S01]  /*2a00*/  PRMT R8, RZ, 0x7610, R8 ;  /* 0x00007610ff087816 */ /* 0x000fe20000000008 */
[----:B------:R-:W-:Y:S01]  /*2a10*/  IMAD.MOV.U32 R3, RZ, RZ, RZ ;  /* 0x000000ffff037224 */ /* 0x000fe200078e00ff */
[----:B------:R-:W-:-:S07]  /*2a20*/  PRMT R4, RZ, 0x7610, R4 ;  /* 0x00007610ff047816 */ /* 0x000fce0000000004 */
.L_x_35:
[----:B------:R-:W-:Y:S01]  /*2a30*/  IMAD.MOV R5, RZ, RZ, -R4 ;  /* 0x000000ffff057224 */ /* 0x000fe200078e0a04 */
[----:B------:R-:W-:Y:S01]  /*2a40*/  LOP3.LUT P0, RZ, R8, 0xff, RZ, 0xc0, !PT ;  /* 0x000000ff08ff7812 */ /* 0x000fe2000780c0ff */
[----:B------:R-:W-:Y:S01]  /*2a50*/  BSSY.RELIABLE B1, `(.L_x_28) ;  /* 0x000006b000017945 */ /* 0x000fe20003800100 */
[----:B------:R-:W-:Y:S02]  /*2a60*/  PRMT R8, RZ, 0x7610, R8 ;  /* 0x00007610ff087816 */ /* 0x000fe40000000008 */
[----:B------:R-:W-:-:S05]  /*2a70*/  PRMT R5, R5, 0x7710, RZ ;  /* 0x0000771005057816 */ /* 0x000fca00000000ff */
[----:B------:R-:W-:-:S05]  /*2a80*/  VIADD R5, R5, 0x3 ;  /* 0x0000000305057836 */ /* 0x000fca0000000000 */
[----:B-1----:R-:W-:-:S04]  /*2a90*/  LOP3.LUT R7, R5, 0xff, RZ, 0xc0, !PT ;  /* 0x000000ff05077812 */ /* 0x002fc800078ec0ff */
[----:B-----5:R-:W-:-:S13]  /*2aa0*/  ISETP.NE.AND P1, PT, R7, R16, PT ;  /* 0x000000100700720c */ /* 0x020fda0003f25270 */
[----:B--2---:R-:W-:Y:S05]  /*2ab0*/  @!P0 BRA P1, `(.L_x_29) ;  /* 0x0000000000188947 */ /* 0x004fea0000800000 */
[C---:B------:R-:W-:Y:S02]  /*2ac0*/  LOP3.LUT R6, R2.reuse, 0xff, RZ, 0xc0, !PT ;  /* 0x000000ff02067812 */ /* 0x040fe400078ec0ff */
[----:B------:R-:W-:-:S03]  /*2ad0*/  PRMT R8, R2, 0x7610, R8 ;  /* 0x0000761002087816 */ /* 0x000fc60000000008 */
[----:B------:R-:W-:-:S06]  /*2ae0*/  IMAD.IADD R5, R11, 0x1, R6 ;  /* 0x000000010b057824 */ /* 0x000fcc00078e0206 */
[----:B------:R-:W1:Y:S02]  /*2af0*/  LDS.U8 R5, [R5+0x7] ;  /* 0x0000070005057984 */ /* 0x000e640000000000 */
[----:B-1----:R-:W-:-:S13]  /*2b00*/  ISETP.NE.AND P0, PT, R5, R7, PT ;  /* 0x000000070500720c */ /* 0x002fda0003f05270 */
[----:B------:R-:W-:Y:S05]  /*2b10*/  @!P0 BRA `(.L_x_30) ;  /* 0x0000000000bc8947 */ /* 0x000fea0003800000 */
.L_x_29:
[----:B------:R-:W1:Y:S01]  /*2b20*/  LDS.U8 R5, [R12+0x10] ;  /* 0x000010000c057984 */ /* 0x000e620000000000 */
[----:B------:R-:W-:Y:S02]  /*2b30*/  MOV R14, 0x400 ;  /* 0x00000400000e7802 */ /* 0x000fe40000000f00 */
[----:B------:R-:W-:Y:S01]  /*2b40*/  LOP3.LUT R6, R4, 0xffff, RZ, 0xc0, !PT ;  /* 0x0000ffff04067812 */ /* 0x000fe200078ec0ff */
[----:B------:R-:W2:Y:S02]  /*2b50*/  S2R R18, SR_CgaCtaId ;  /* 0x0000000000127919 */ /* 0x000ea40000008800 */
[----:B------:R-:W-:Y:S01]  /*2b60*/  VIADD R7, R14, 0xf40 ;  /* 0x00000f400e077836 */ /* 0x000fe20000000000 */
[----:B------:R-:W-:-:S04]  /*2b70*/  PRMT R13, R6, 0x8880, RZ ;  /* 0x00008880060d7816 */ /* 0x000fc800000000ff */
[----:B--2---:R-:W-:-:S05]  /*2b80*/  LEA R6, R18, R7, 0x18 ;  /* 0x0000000712067211 */ /* 0x004fca00078ec0ff */
[----:B-1----:R-:W-:-:S04]  /*2b90*/  IMAD R6, R5, 0x4, R6 ;  /* 0x0000000405067824 */ /* 0x002fc800078e0206 */
[----:B------:R-:W-:-:S06]  /*2ba0*/  IMAD.IADD R6, R6, 0x1, R13 ;  /* 0x0000000106067824 */ /* 0x000fcc00078e020d */
[----:B------:R-:W1:Y:S02]  /*2bb0*/  LDS.U8 R6, [R6] ;  /* 0x0000000006067984 */ /* 0x000e640000000000 */
[----:B-1----:R-:W-:-:S13]  /*2bc0*/  ISETP.NE.AND P0, PT, R6, RZ, PT ;  /* 0x000000ff0600720c */ /* 0x002fda0003f05270 */
[----:B------:R-:W-:Y:S05]  /*2bd0*/  @!P0 BRA `(.L_x_30) ;  /* 0x00000000008c8947 */ /* 0x000fea0003800000 */
[----:B------:R-:W-:Y:S01]  /*2be0*/  SHF.L.U32 R9, R13, 0x2, RZ ;  /* 0x000000020d097819 */ /* 0x000fe200000006ff */
[----:B------:R-:W-:Y:S01]  /*2bf0*/  VIADD R15, R14, 0xb40 ;  /* 0x00000b400e0f7836 */ /* 0x000fe20000000000 */
[----:B------:R-:W1:Y:S01]  /*2c00*/  LDCU UR4, c[0x0][0x398] ;  /* 0x00007300ff0477ac */ /* 0x000e620008000800 */
[----:B------:R-:W-:Y:S01]  /*2c10*/  LDS R14, [R11+0x4] ;  /* 0x000004000b0e7984 */ /* 0x000fe20000000800 */
[----:B------:R-:W2:Y:S01]  /*2c20*/  LDC R6, c[0x3][R9] ;  /* 0x00c0000009067b82 */ /* 0x000ea20000000800 */
[----:B------:R-:W-:Y:S02]  /*2c30*/  IADD3 R0, P1, PT, R0, 0x1, RZ ;  /* 0x0000000100007810 */ /* 0x000fe40007f3e0ff */
[----:B------:R-:W-:Y:S02]  /*2c40*/  LEA R15, R18, R15, 0x18 ;  /* 0x0000000f120f7211 */ /* 0x000fe400078ec0ff */
[----:B------:R-:W-:Y:S01]  /*2c50*/  LOP3.LUT R18, R2, 0xff, RZ, 0xc0, !PT ;  /* 0x000000ff02127812 */ /* 0x000fe200078ec0ff */
[----:B------:R-:W-:-:S02]  /*2c60*/  IMAD.X R3, RZ, RZ, R3, P1 ;  /* 0x000000ffff037224 */ /* 0x000fc400008e0603 */
[----:B--2---:R-:W-:-:S04]  /*2c70*/  IMAD.IADD R7, R5, 0x1, R6 ;  /* 0x0000000105077824 */ /* 0x004fc800078e0206 */
[----:B------:R-:W-:-:S06]  /*2c80*/  IMAD.IADD R6, R12, 0x1, R7 ;  /* 0x000000010c067824 */ /* 0x000fcc00078e0207 */
[----:B------:R-:W2:Y:S02]  /*2c90*/  LDS.U8 R6, [R6] ;  /* 0x0000000006067984 */ /* 0x000ea40000000000 */
[----:B--2---:R-:W-:-:S04]  /*2ca0*/  IMAD R8, R6, 0x40, R15 ;  /* 0x0000004006087824 */ /* 0x004fc800078e020f */
[----:B------:R-:W-:-:S04]  /*2cb0*/  IMAD R8, R7, 0x4, R8 ;  /* 0x0000000407087824 */ /* 0x000fc800078e0208 */
[----:B------:R-:W-:Y:S02]  /*2cc0*/  IMAD.IADD R13, R13, 0x1, R8 ;  /* 0x000000010d0d7824 */ /* 0x000fe400078e0208 */
[----:B------:R-:W-:Y:S04]  /*2cd0*/  LDS.U8 R8, [R12+0x11] ;  /* 0x000011000c087984 */ /* 0x000fe80000000000 */
[----:B------:R-:W2:Y:S02]  /*2ce0*/  LDS.S8 R13, [R13] ;  /* 0x000000000d0d7984 */ /* 0x000ea40000000200 */
[----:B--2---:R-:W-:Y:S01]  /*2cf0*/  IMAD.IADD R15, R8, 0x1, R13 ;  /* 0x00000001080f7824 */ /* 0x004fe200078e020d */
[----:B------:R-:W-:-:S04]  /*2d00*/  PRMT R8, R2, 0x7610, R8 ;  /* 0x0000761002087816 */ /* 0x000fc80000000008 */
[----:B------:R-:W-:-:S05]  /*2d10*/  IADD3 R14, PT, PT, R15, R18, R14 ;  /* 0x000000120f0e7210 */ /* 0x000fca0007ffe00e */
[----:B------:R-:W-:-:S05]  /*2d20*/  VIADD R14, R14, 0x1 ;  /* 0x000000010e0e7836 */ /* 0x000fca0000000000 */
[----:B-1----:R-:W-:-:S13]  /*2d30*/  ISETP.GT.U32.AND P0, PT, R14, UR4, PT ;  /* 0x000000040e007c0c */ /* 0x002fda000bf04070 */
[----:B------:R-:W-:Y:S05]  /*2d40*/  @P0 BRA `(.L_x_30) ;  /* 0x0000000000300947 */ /* 0x000fea0003800000 */
[----:B------:R-:W-:Y:S01]  /*2d50*/  IMAD.IADD R5, R12, 0x1, R5 ;  /* 0x000000010c057824 */ /* 0x000fe200078e0205 */
[----:B------:R-:W-:Y:S01]  /*2d60*/  STS.U8 [R12+0x11], R15 ;  /* 0x0000110f0c007388 */ /* 0x000fe20000000000 */
[----:B------:R-:W-:Y:S02]  /*2d70*/  IMAD.IADD R9, R11, 0x1, R18 ;  /* 0x000000010b097824 */ /* 0x000fe400078e0212 */
[----:B------:R-:W-:Y:S01]  /*2d80*/  VIADD R14, R2, 0x1 ;  /* 0x00000001020e7836 */ /* 0x000fe20000000000 */
[----:B------:R-:W-:Y:S04]  /*2d90*/  STS.U8 [R5], R6 ;  /* 0x0000000605007388 */ /* 0x000fe80000000000 */
[----:B------:R-:W-:Y:S01]  /*2da0*/  STS.U8 [R12+0x10], R7 ;  /* 0x000010070c007388 */ /* 0x000fe20000000000 */
[----:B------:R-:W-:-:S02]  /*2db0*/  PRMT R2, R14, 0x7610, R2 ;  /* 0x000076100e027816 */ /* 0x000fc40000000002 */
[----:B------:R-:W-:Y:S01]  /*2dc0*/  PRMT R8, R14, 0x7610, R8 ;  /* 0x000076100e087816 */ /* 0x000fe20000000008 */
[----:B------:R1:W-:Y:S04]  /*2dd0*/  STS.U8 [R9+0x8], R4 ;  /* 0x0000080409007388 */ /* 0x0003e80000000000 */
[----:B------:R2:W-:Y:S01]  /*2de0*/  STS.U8 [R11], R14 ;  /* 0x0000000e0b007388 */ /* 0x0005e20000000000 */
[----:B-1----:R-:W-:Y:S01]  /*2df0*/  PRMT R4, RZ, 0x7610, R4 ;  /* 0x00007610ff047816 */ /* 0x002fe20000000004 */
[----:B------:R-:W-:Y:S06]  /*2e00*/  BRA `(.L_x_31) ;  /* 0x0000000000bc7947 */ /* 0x000fec0003800000 */
.L_x_30:
[----:B------:R-:W-:-:S05]  /*2e10*/  VIADD R4, R4, 0x1 ;  /* 0x0000000104047836 */ /* 0x000fca0000000000 */
[----:B------:R-:W-:-:S04]  /*2e20*/  LOP3.LUT R5, R4, 0xff, RZ, 0xc0, !PT ;  /* 0x000000ff04057812 */ /* 0x000fc800078ec0ff */
[----:B------:R-:W-:-:S13]  /*2e30*/  ISETP.NE.AND P0, PT, R5, 0x4, PT ;  /* 0x000000040500780c */ /* 0x000fda0003f05270 */
[----:B------:R-:W-:Y:S05]  /*2e40*/  @P0 BRA `(.L_x_31) ;  /* 0x0000000000ac0947 */ /* 0x000fea0003800000 */
[----:B------:R-:W1:Y:S01]  /*2e50*/  S2R R5, SR_CgaCtaId ;  /* 0x0000000000057919 */ /* 0x000e620000008800 */
[----:B------:R-:W-:Y:S01]  /*2e60*/  MOV R4, 0x400 ;  /* 0x0000040000047802 */ /* 0x000fe20000000f00 */
[----:B------:R-:W-:Y:S01]  /*2e70*/  BSSY.RELIABLE B2, `(.L_x_32) ;  /* 0x0000026000027945 */ /* 0x000fe20003800100 */
[----:B------:R-:W-:-:S03]  /*2e80*/  LOP3.LUT R6, R2, 0xff, RZ, 0xc0, !PT ;  /* 0x000000ff02067812 */ /* 0x000fc600078ec0ff */
[----:B------:R-:W-:-:S05]  /*2e90*/  VIADD R4, R4, 0xb40 ;  /* 0x00000b4004047836 */ /* 0x000fca0000000000 */
[----:B-1----:R-:W-:-:S07]  /*2ea0*/  LEA R2, R5, R4, 0x18 ;  /* 0x0000000405027211 */ /* 0x002fce00078ec0ff */
.L_x_34:
[----:B------:R-:W-:-:S13]  /*2eb0*/  ISETP.NE.AND P0, PT, R6, RZ, PT ;  /* 0x000000ff0600720c */ /* 0x000fda0003f05270 */
[----:B------:R-:W-:Y:S05]  /*2ec0*/  @!P0 BREAK.RELIABLE B2 ;  /* 0x0000000000028942 */ /* 0x000fea0003800100 */
[----:B------:R-:W-:Y:S05]  /*2ed0*/  @!P0 BREAK.RELIABLE B1 ;  /* 0x0000000000018942 */ /* 0x000fea0003800100 */
[----:B-1----:R-:W-:Y:S05]  /*2ee0*/  @!P0 BRA `(.L_x_33) ;  /* 0x0000000000988947 */ /* 0x002fea0003800000 */
[----:B------:R-:W-:-:S04]  /*2ef0*/  IADD3 R6, PT, PT, R6, -0x1, RZ ;  /* 0xffffffff06067810 */ /* 0x000fc80007ffe0ff */
[----:B------:R-:W-:Y:S01]  /*2f00*/  LOP3.LUT R4, R6, 0xff, RZ, 0xc0, !PT ;  /* 0x000000ff06047812 */ /* 0x000fe200078ec0ff */
[----:B------:R-:W-:Y:S04]  /*2f10*/  STS.U8 [R11], R6 ;  /* 0x000000060b007388 */ /* 0x000fe80000000000 */
[----:B------:R-:W-:-:S06]  /*2f20*/  IMAD.IADD R4, R11, 0x1, R4 ;  /* 0x000000010b047824 */ /* 0x000fcc00078e0204 */
[----:B------:R-:W1:Y:S02]  /*2f30*/  LDS.U8 R4, [R4+0x8] ;  /* 0x0000080004047984 */ /* 0x000e640000000000 */
[----:B-1----:R-:W-:Y:S02]  /*2f40*/  IMAD.MOV R5, RZ, RZ, -R4 ;  /* 0x000000ffff057224 */ /* 0x002fe400078e0a04 */
[----:B------:R-:W-:-:S03]  /*2f50*/  VIADD R4, R4, 0x1 ;  /* 0x0000000104047836 */ /* 0x000fc60000000000 */
[----:B------:R-:W-:-:S05]  /*2f60*/  PRMT R5, R5, 0x7710, RZ ;  /* 0x0000771005057816 */ /* 0x000fca00000000ff */
[----:B------:R-:W-:-:S05]  /*2f70*/  VIADD R5, R5, 0x3 ;  /* 0x0000000305057836 */ /* 0x000fca0000000000 */
[----:B------:R-:W-:-:S04]  /*2f80*/  LOP3.LUT R5, R5, 0xffff, RZ, 0xc0, !PT ;  /* 0x0000ffff05057812 */ /* 0x000fc800078ec0ff */
[----:B------:R-:W-:Y:S02]  /*2f90*/  PRMT R7, R5, 0x8880, RZ ;  /* 0x0000888005077816 */ /* 0x000fe400000000ff */
[----:B------:R-:W1:Y:S03]  /*2fa0*/  LDS.U8 R5, [R12+0x10] ;  /* 0x000010000c057984 */ /* 0x000e660000000000 */
[----:B------:R-:W-:-:S06]  /*2fb0*/  IMAD.SHL.U32 R8, R7, 0x4, RZ ;  /* 0x0000000407087824 */ /* 0x000fcc00078e00ff */
[----:B------:R-:W2:Y:S01]  /*2fc0*/  LDC R8, c[0x3][R8] ;  /* 0x00c0000008087b82 */ /* 0x000ea20000000800 */
[----:B-1----:R-:W-:Y:S02]  /*2fd0*/  IMAD.IADD R18, R12, 0x1, R5 ;  /* 0x000000010c127824 */ /* 0x002fe400078e0205 */
[----:B--2---:R-:W-:Y:S01]  /*2fe0*/  IMAD.IADD R9, R5, 0x1, R8 ;  /* 0x0000000105097824 */ /* 0x004fe200078e0208 */
[----:B------:R-:W-:-:S03]  /*2ff0*/  LOP3.LUT R5, R4, 0xff, RZ, 0xc0, !PT ;  /* 0x000000ff04057812 */ /* 0x000fc600078ec0ff */
[----:B------:R-:W-:Y:S01]  /*3000*/  IMAD.IADD R13, R12, 0x1, R9 ;  /* 0x000000010c0d7824 */ /* 0x000fe200078e0209 */
[----:B------:R-:W-:-:S05]  /*3010*/  ISETP.NE.AND P0, PT, R5, 0x4, PT ;  /* 0x000000040500780c */ /* 0x000fca0003f05270 */
[----:B------:R-:W1:Y:S02]  /*3020*/  LDS.U8 R13, [R13] ;  /* 0x000000000d0d7984 */ /* 0x000e640000000000 */
[----:B-1----:R-:W-:-:S04]  /*3030*/  IMAD R14, R13, 0x40, R2 ;  /* 0x000000400d0e7824 */ /* 0x002fc800078e0202 */
[----:B------:R-:W-:-:S04]  /*3040*/  IMAD R14, R9, 0x4, R14 ;  /* 0x00000004090e7824 */ /* 0x000fc800078e020e */
[----:B------:R-:W-:Y:S02]  /*3050*/  IMAD.IADD R14, R7, 0x1, R14 ;  /* 0x00000001070e7824 */ /* 0x000fe400078e020e */
[----:B------:R-:W-:Y:S04]  /*3060*/  LDS.U8 R7, [R12+0x11] ;  /* 0x000011000c077984 */ /* 0x000fe80000000000 */
[----:B------:R-:W1:Y:S02]  /*3070*/  LDS.U8 R14, [R14] ;  /* 0x000000000e0e7984 */ /* 0x000e640000000000 */
[----:B-1----:R-:W-:-:S05]  /*3080*/  IMAD.IADD R7, R14, 0x1, R7 ;  /* 0x000000010e077824 */ /* 0x002fca00078e0207 */
[----:B------:R1:W-:Y:S04]  /*3090*/  STS.U8 [R12+0x11], R7 ;  /* 0x000011070c007388 */ /* 0x0003e80000000000 */
[----:B------:R1:W-:Y:S04]  /*30a0*/  STS.U8 [R18], R13 ;  /* 0x0000000d12007388 */ /* 0x0003e80000000000 */
[----:B------:R1:W-:Y:S01]  /*30b0*/  STS.U8 [R12+0x10], R9 ;  /* 0x000010090c007388 */ /* 0x0003e20000000000 */
[----:B------:R-:W-:Y:S05]  /*30c0*/  @!P0 BRA `(.L_x_34) ;  /* 0xfffffffc00788947 */ /* 0x000fea000383ffff */
[----:B------:R-:W-:Y:S05]  /*30d0*/  BSYNC.RELIABLE B2 ;  /* 0x0000000000027941 */ /* 0x000fea0003800100 */
.L_x_32:
[C---:B------:R-:W-:Y:S02]  /*30e0*/  PRMT R2, R6.reuse, 0x7610, R2 ;  /* 0x0000761006027816 */ /* 0x040fe40000000002 */
[----:B------:R-:W-:-:S07]  /*30f0*/  PRMT R8, R6, 0x7610, R8 ;  /* 0x0000761006087816 */ /* 0x000fce0000000008 */
.L_x_31:
[----:B------:R-:W-:Y:S05]  /*3100*/  BSYNC.RELIABLE B1 ;  /* 0x0000000000017941 */ /* 0x000fea0003800100 */
.L_x_28:
[----:B------:R-:W3:Y:S02]  /*3110*/  LDS.U8 R5, [R12+0x11] ;  /* 0x000011000c057984 */ /* 0x000ee40000000000 */
[----:B---3--:R-:W-:-:S13]  /*3120*/  ISETP.NE.AND P0, PT, R5, RZ, PT ;  /* 0x000000ff0500720c */ /* 0x008fda0003f05270 */
[----:B------:R-:W-:Y:S05]  /*3130*/  @P0 BRA `(.L_x_35) ;  /* 0xfffffff8003c0947 */ /* 0x000fea000383ffff */
[----:B------:R-:W-:Y:S05]  /*3140*/  BRA `(.L_x_26) ;  /* 0x00000000001c7947 */ /* 0x000fea0003800000 */
.L_x_33:
[----:B------:R-:W-:Y:S05]  /*3150*/  BSYNC.RECONVERGENT B0 ;  /* 0x0000000000007941 */ /* 0x000fea0003800200 */
.L_x_27:
[----:B------:R-:W1:Y:S01]  /*3160*/  LDC.64 R4, c[0x0][0x390] ;  /* 0x0000e400ff047b82 */ /* 0x000e620000000a00 */
[----:B------:R-:W-:Y:S02]  /*3170*/  IMAD.MOV.U32 R2, RZ, RZ, R0 ;  /* 0x000000ffff027224 */ /* 0x000fe400078e0000 */
[----:B-1----:R-:W-:-:S05]  /*3180*/  IMAD.WIDE R10, R10, 0x10, R4 ;  /* 0x000000100a0a7825 */ /* 0x002fca00078e0204 */
[----:B------:R-:W-:Y:S04]  /*3190*/  STG.E.64 desc[UR6][R10.64+0x8], R2 ;  /* 0x000008020a007986 */ /* 0x000fe8000c101b06 */
[----:B------:R-:W-:Y:S01]  /*31a0*/  STG.E.U8 desc[UR6][R10.64], RZ ;  /* 0x000000ff0a007986 */ /* 0x000fe2000c101106 */
[----:B------:R-:W-:Y:S05]  /*31b0*/  EXIT ;  /* 0x000000000000794d */ /* 0x000fea0003800000 */
.L_x_26:
[----:B012---:R-:W-:Y:S05]  /*31c0*/  BPT.TRAP 0x1 ;  /* 0x000000040000795c */ /* 0x007fea0000300000 */
.L_x_36:
[----:B------:R-:W-:-:S00]  /*31d0*/  BRA `(.L_x_36) ;  /* 0xfffffffc00fc7947 */ /* 0x000fc0000383ffff */
[----:B------:R-:W-:-:S00]  /*31e0*/  NOP ;  /* 0x0000000000007918 */ /* 0x000fc00000000000 */
        /* <DEDUP_REMOVED lines=9> */
.L_x_37:


//--------------------- .nv.shared._Z11idas_kernelP9input_tagPaP15search_stat_tagiS1_Pb --------------------------
	.section	.nv.shared._Z11idas_kernelP9input_tagPaP15search_stat_tagiS1_Pb,"aw",@nobits
	.sectionflags	@""
	.align	4
.nv.shared._Z11idas_kernelP9input_tagPaP15search_stat_tagiS1_Pb:
	.zero		4992


//--------------------- .nv.shared.reserved.0     --------------------------
	.section	.nv.shared.reserved.0,"aw",@nobits
	.weak		__nv_reservedSMEM_offset_0_alias
	.size		__nv_reservedSMEM_offset_0_alias, 0, 64
	.other		__nv_reservedSMEM_offset_0_alias,@"STO_CUDA_RESERVED_SHARED STV_DEFAULT"
__nv_reservedSMEM_offset_0_alias:
	.zero		0
	.zero		64


//--------------------- .nv.global                --------------------------
	.section	.nv.global,"aw",@nobits
.nv.global:
	.type		assert_direction2,@object
	.size		assert_direction2,(assert_direction - assert_direction2)
assert_direction2:
	.zero		1
	.type		assert_direction,@object
	.size		assert_direction,(.L_1 - assert_direction)
assert_direction:
	.zero		1
.L_1:


//--------------------- .nv.constant0._Z11idas_kernelP9input_tagPaP15search_stat_tagiS1_Pb --------------------------
	.section	.nv.constant0._Z11idas_kernelP9input_tagPaP15search_stat_tagiS1_Pb,"a",@progbits
	.sectionflags	@""
	.align	4
.nv.constant0._Z11idas_kernelP9input_tagPaP15search_stat_tagiS1_Pb:
	.zero		944


//--------------------- SYMBOLS --------------------------

	.type		.nv.reservedSmem.offset0,@object
	.size		.nv.reservedSmem.offset0,0x4
	.type		.nv.reservedSmem.cap,@object
	.size		.nv.reservedSmem.cap,0x4
